//
// Generated by NVIDIA NVVM Compiler
//
// Compiler Build ID: CL-36424714
// Cuda compilation tools, release 13.0, V13.0.88
// Based on NVVM 20.0.0
//

.version 9.0
.target sm_100
.address_size 64

// _ZZ18vec_max_f64_kernelPKdmPdE3lds has been demoted

.entry _Z20gpu_memcpy_3d_kernelPcPKcmmmmmmmmmmmmmmmm(
	.param .u64 .ptr .align 1 _Z20gpu_memcpy_3d_kernelPcPKcmmmmmmmmmmmmmmmm_param_0,
	.param .u64 .ptr .align 1 _Z20gpu_memcpy_3d_kernelPcPKcmmmmmmmmmmmmmmmm_param_1,
	.param .u64 _Z20gpu_memcpy_3d_kernelPcPKcmmmmmmmmmmmmmmmm_param_2,
	.param .u64 _Z20gpu_memcpy_3d_kernelPcPKcmmmmmmmmmmmmmmmm_param_3,
	.param .u64 _Z20gpu_memcpy_3d_kernelPcPKcmmmmmmmmmmmmmmmm_param_4,
	.param .u64 _Z20gpu_memcpy_3d_kernelPcPKcmmmmmmmmmmmmmmmm_param_5,
	.param .u64 _Z20gpu_memcpy_3d_kernelPcPKcmmmmmmmmmmmmmmmm_param_6,
	.param .u64 _Z20gpu_memcpy_3d_kernelPcPKcmmmmmmmmmmmmmmmm_param_7,
	.param .u64 _Z20gpu_memcpy_3d_kernelPcPKcmmmmmmmmmmmmmmmm_param_8,
	.param .u64 _Z20gpu_memcpy_3d_kernelPcPKcmmmmmmmmmmmmmmmm_param_9,
	.param .u64 _Z20gpu_memcpy_3d_kernelPcPKcmmmmmmmmmmmmmmmm_param_10,
	.param .u64 _Z20gpu_memcpy_3d_kernelPcPKcmmmmmmmmmmmmmmmm_param_11,
	.param .u64 _Z20gpu_memcpy_3d_kernelPcPKcmmmmmmmmmmmmmmmm_param_12,
	.param .u64 _Z20gpu_memcpy_3d_kernelPcPKcmmmmmmmmmmmmmmmm_param_13,
	.param .u64 _Z20gpu_memcpy_3d_kernelPcPKcmmmmmmmmmmmmmmmm_param_14,
	.param .u64 _Z20gpu_memcpy_3d_kernelPcPKcmmmmmmmmmmmmmmmm_param_15,
	.param .u64 _Z20gpu_memcpy_3d_kernelPcPKcmmmmmmmmmmmmmmmm_param_16,
	.param .u64 _Z20gpu_memcpy_3d_kernelPcPKcmmmmmmmmmmmmmmmm_param_17
)
{
	.reg .pred 	%p<15>;
	.reg .b16 	%rs<30>;
	.reg .b32 	%r<14>;
	.reg .b64 	%rd<100>;

	ld.param.u64 	%rd52, [_Z20gpu_memcpy_3d_kernelPcPKcmmmmmmmmmmmmmmmm_param_0];
	ld.param.u64 	%rd53, [_Z20gpu_memcpy_3d_kernelPcPKcmmmmmmmmmmmmmmmm_param_1];
	ld.param.u64 	%rd40, [_Z20gpu_memcpy_3d_kernelPcPKcmmmmmmmmmmmmmmmm_param_3];
	ld.param.u64 	%rd41, [_Z20gpu_memcpy_3d_kernelPcPKcmmmmmmmmmmmmmmmm_param_4];
	ld.param.u64 	%rd44, [_Z20gpu_memcpy_3d_kernelPcPKcmmmmmmmmmmmmmmmm_param_7];
	ld.param.u64 	%rd45, [_Z20gpu_memcpy_3d_kernelPcPKcmmmmmmmmmmmmmmmm_param_8];
	ld.param.u64 	%rd46, [_Z20gpu_memcpy_3d_kernelPcPKcmmmmmmmmmmmmmmmm_param_9];
	ld.param.u64 	%rd47, [_Z20gpu_memcpy_3d_kernelPcPKcmmmmmmmmmmmmmmmm_param_10];
	ld.param.u64 	%rd48, [_Z20gpu_memcpy_3d_kernelPcPKcmmmmmmmmmmmmmmmm_param_11];
	ld.param.u64 	%rd49, [_Z20gpu_memcpy_3d_kernelPcPKcmmmmmmmmmmmmmmmm_param_12];
	ld.param.u64 	%rd54, [_Z20gpu_memcpy_3d_kernelPcPKcmmmmmmmmmmmmmmmm_param_14];
	ld.param.u64 	%rd55, [_Z20gpu_memcpy_3d_kernelPcPKcmmmmmmmmmmmmmmmm_param_15];
	ld.param.u64 	%rd57, [_Z20gpu_memcpy_3d_kernelPcPKcmmmmmmmmmmmmmmmm_param_16];
	ld.param.u64 	%rd51, [_Z20gpu_memcpy_3d_kernelPcPKcmmmmmmmmmmmmmmmm_param_17];
	cvta.to.global.u64 	%rd1, %rd52;
	cvta.to.global.u64 	%rd2, %rd53;
	mov.u32 	%r1, %tid.z;
	mov.u32 	%r2, %ctaid.z;
	mov.u32 	%r3, %ntid.z;
	mad.lo.s32 	%r4, %r2, %r3, %r1;
	cvt.u64.u32 	%rd3, %r4;
	mov.u32 	%r5, %tid.y;
	mov.u32 	%r6, %ctaid.y;
	mov.u32 	%r7, %ntid.y;
	mad.lo.s32 	%r8, %r6, %r7, %r5;
	cvt.u64.u32 	%rd4, %r8;
	mov.u32 	%r10, %tid.x;
	mov.u32 	%r11, %ctaid.x;
	mov.u32 	%r12, %ntid.x;
	mad.lo.s32 	%r13, %r11, %r12, %r10;
	cvt.u64.u32 	%rd5, %r13;
	setp.le.u64 	%p1, %rd54, %rd3;
	setp.le.u64 	%p2, %rd55, %rd4;
	or.pred  	%p3, %p1, %p2;
	setp.le.u64 	%p4, %rd57, %rd5;
	or.pred  	%p5, %p3, %p4;
	@%p5 bra 	$L__BB0_14;
	ld.param.u64 	%rd90, [_Z20gpu_memcpy_3d_kernelPcPKcmmmmmmmmmmmmmmmm_param_13];
	ld.param.u64 	%rd89, [_Z20gpu_memcpy_3d_kernelPcPKcmmmmmmmmmmmmmmmm_param_6];
	ld.param.u64 	%rd88, [_Z20gpu_memcpy_3d_kernelPcPKcmmmmmmmmmmmmmmmm_param_5];
	ld.param.u64 	%rd87, [_Z20gpu_memcpy_3d_kernelPcPKcmmmmmmmmmmmmmmmm_param_2];
	sub.s64 	%rd58, %rd3, %rd87;
	mul.lo.s64 	%rd6, %rd45, %rd58;
	sub.s64 	%rd59, %rd4, %rd40;
	mul.lo.s64 	%rd7, %rd46, %rd59;
	add.s64 	%rd60, %rd7, %rd6;
	sub.s64 	%rd61, %rd5, %rd41;
	mul.lo.s64 	%rd8, %rd47, %rd61;
	add.s64 	%rd9, %rd60, %rd8;
	sub.s64 	%rd62, %rd3, %rd88;
	mul.lo.s64 	%rd10, %rd48, %rd62;
	sub.s64 	%rd63, %rd4, %rd89;
	mul.lo.s64 	%rd11, %rd49, %rd63;
	add.s64 	%rd64, %rd11, %rd10;
	sub.s64 	%rd65, %rd5, %rd44;
	mul.lo.s64 	%rd12, %rd90, %rd65;
	add.s64 	%rd13, %rd64, %rd12;
	setp.eq.s64 	%p6, %rd51, 0;
	@%p6 bra 	$L__BB0_14;
	and.b64  	%rd14, %rd51, 15;
	setp.lt.u64 	%p7, %rd51, 16;
	mov.b64 	%rd95, 0;
	@%p7 bra 	$L__BB0_5;
	and.b64  	%rd95, %rd51, -16;
	add.s64 	%rd67, %rd10, %rd12;
	add.s64 	%rd68, %rd67, %rd11;
	add.s64 	%rd69, %rd68, %rd2;
	add.s64 	%rd92, %rd69, 7;
	add.s64 	%rd70, %rd6, %rd8;
	add.s64 	%rd71, %rd70, %rd7;
	add.s64 	%rd72, %rd71, %rd1;
	add.s64 	%rd91, %rd72, 7;
	mov.u64 	%rd93, %rd95;
$L__BB0_4:
	.pragma "nounroll";
	ld.global.u8 	%rs1, [%rd92+-7];
	st.global.u8 	[%rd91+-7], %rs1;
	ld.global.u8 	%rs2, [%rd92+-6];
	st.global.u8 	[%rd91+-6], %rs2;
	ld.global.u8 	%rs3, [%rd92+-5];
	st.global.u8 	[%rd91+-5], %rs3;
	ld.global.u8 	%rs4, [%rd92+-4];
	st.global.u8 	[%rd91+-4], %rs4;
	ld.global.u8 	%rs5, [%rd92+-3];
	st.global.u8 	[%rd91+-3], %rs5;
	ld.global.u8 	%rs6, [%rd92+-2];
	st.global.u8 	[%rd91+-2], %rs6;
	ld.global.u8 	%rs7, [%rd92+-1];
	st.global.u8 	[%rd91+-1], %rs7;
	ld.global.u8 	%rs8, [%rd92];
	st.global.u8 	[%rd91], %rs8;
	ld.global.u8 	%rs9, [%rd92+1];
	st.global.u8 	[%rd91+1], %rs9;
	ld.global.u8 	%rs10, [%rd92+2];
	st.global.u8 	[%rd91+2], %rs10;
	ld.global.u8 	%rs11, [%rd92+3];
	st.global.u8 	[%rd91+3], %rs11;
	ld.global.u8 	%rs12, [%rd92+4];
	st.global.u8 	[%rd91+4], %rs12;
	ld.global.u8 	%rs13, [%rd92+5];
	st.global.u8 	[%rd91+5], %rs13;
	ld.global.u8 	%rs14, [%rd92+6];
	st.global.u8 	[%rd91+6], %rs14;
	ld.global.u8 	%rs15, [%rd92+7];
	st.global.u8 	[%rd91+7], %rs15;
	ld.global.u8 	%rs16, [%rd92+8];
	st.global.u8 	[%rd91+8], %rs16;
	add.s64 	%rd93, %rd93, -16;
	add.s64 	%rd92, %rd92, 16;
	add.s64 	%rd91, %rd91, 16;
	setp.ne.s64 	%p8, %rd93, 0;
	@%p8 bra 	$L__BB0_4;
$L__BB0_5:
	setp.eq.s64 	%p9, %rd14, 0;
	@%p9 bra 	$L__BB0_14;
	and.b64  	%rd25, %rd51, 7;
	setp.lt.u64 	%p10, %rd14, 8;
	@%p10 bra 	$L__BB0_8;
	add.s64 	%rd73, %rd13, %rd95;
	add.s64 	%rd74, %rd2, %rd73;
	ld.global.u8 	%rs17, [%rd74];
	add.s64 	%rd75, %rd9, %rd95;
	add.s64 	%rd76, %rd1, %rd75;
	st.global.u8 	[%rd76], %rs17;
	ld.global.u8 	%rs18, [%rd74+1];
	st.global.u8 	[%rd76+1], %rs18;
	ld.global.u8 	%rs19, [%rd74+2];
	st.global.u8 	[%rd76+2], %rs19;
	ld.global.u8 	%rs20, [%rd74+3];
	st.global.u8 	[%rd76+3], %rs20;
	ld.global.u8 	%rs21, [%rd74+4];
	st.global.u8 	[%rd76+4], %rs21;
	ld.global.u8 	%rs22, [%rd74+5];
	st.global.u8 	[%rd76+5], %rs22;
	ld.global.u8 	%rs23, [%rd74+6];
	st.global.u8 	[%rd76+6], %rs23;
	ld.global.u8 	%rs24, [%rd74+7];
	st.global.u8 	[%rd76+7], %rs24;
	add.s64 	%rd95, %rd95, 8;
$L__BB0_8:
	setp.eq.s64 	%p11, %rd25, 0;
	@%p11 bra 	$L__BB0_14;
	and.b64  	%rd97, %rd51, 3;
	setp.lt.u64 	%p12, %rd25, 4;
	@%p12 bra 	$L__BB0_11;
	add.s64 	%rd77, %rd13, %rd95;
	add.s64 	%rd78, %rd2, %rd77;
	ld.global.u8 	%rs25, [%rd78];
	add.s64 	%rd79, %rd9, %rd95;
	add.s64 	%rd80, %rd1, %rd79;
	st.global.u8 	[%rd80], %rs25;
	ld.global.u8 	%rs26, [%rd78+1];
	st.global.u8 	[%rd80+1], %rs26;
	ld.global.u8 	%rs27, [%rd78+2];
	st.global.u8 	[%rd80+2], %rs27;
	ld.global.u8 	%rs28, [%rd78+3];
	st.global.u8 	[%rd80+3], %rs28;
	add.s64 	%rd95, %rd95, 4;
$L__BB0_11:
	setp.eq.s64 	%p13, %rd97, 0;
	@%p13 bra 	$L__BB0_14;
	add.s64 	%rd81, %rd95, %rd6;
	add.s64 	%rd82, %rd81, %rd8;
	add.s64 	%rd83, %rd82, %rd7;
	add.s64 	%rd99, %rd1, %rd83;
	add.s64 	%rd84, %rd95, %rd10;
	add.s64 	%rd85, %rd84, %rd12;
	add.s64 	%rd86, %rd85, %rd11;
	add.s64 	%rd98, %rd2, %rd86;
$L__BB0_13:
	.pragma "nounroll";
	ld.global.u8 	%rs29, [%rd98];
	st.global.u8 	[%rd99], %rs29;
	add.s64 	%rd99, %rd99, 1;
	add.s64 	%rd98, %rd98, 1;
	add.s64 	%rd97, %rd97, -1;
	setp.ne.s64 	%p14, %rd97, 0;
	@%p14 bra 	$L__BB0_13;
$L__BB0_14:
	ret;

}
.entry _Z18vec_max_f64_kernelPKdmPd(
	.param .u64 .ptr .align 1 _Z18vec_max_f64_kernelPKdmPd_param_0,
	.param .u64 _Z18vec_max_f64_kernelPKdmPd_param_1,
	.param .u64 .ptr .align 1 _Z18vec_max_f64_kernelPKdmPd_param_2
)
{
	.reg .pred 	%p<14>;
	.reg .b32 	%r<10>;
	.reg .b64 	%rd<15>;
	.reg .b64 	%fd<39>;
	// demoted variable
	.shared .align 8 .b8 _ZZ18vec_max_f64_kernelPKdmPdE3lds[8192];
	ld.param.u64 	%rd8, [_Z18vec_max_f64_kernelPKdmPd_param_0];
	ld.param.u64 	%rd6, [_Z18vec_max_f64_kernelPKdmPd_param_1];
	ld.param.u64 	%rd7, [_Z18vec_max_f64_kernelPKdmPd_param_2];
	cvta.to.global.u64 	%rd1, %rd8;
	mov.u32 	%r1, %tid.x;
	mov.u32 	%r2, %ctaid.x;
	shl.b32 	%r4, %r2, 10;
	or.b32  	%r5, %r4, %r1;
	cvt.u64.u32 	%rd14, %r5;
	ld.global.f64 	%fd38, [%rd1];
	setp.le.u64 	%p1, %rd6, %rd14;
	@%p1 bra 	$L__BB1_3;
	mov.u32 	%r6, %nctaid.x;
	shl.b32 	%r7, %r6, 10;
	cvt.u64.u32 	%rd3, %r7;
$L__BB1_2:
	shl.b64 	%rd9, %rd14, 3;
	add.s64 	%rd10, %rd1, %rd9;
	ld.global.f64 	%fd5, [%rd10];
	max.f64 	%fd38, %fd38, %fd5;
	add.s64 	%rd14, %rd14, %rd3;
	setp.lt.u64 	%p2, %rd14, %rd6;
	@%p2 bra 	$L__BB1_2;
$L__BB1_3:
	shl.b32 	%r8, %r1, 3;
	mov.u32 	%r9, _ZZ18vec_max_f64_kernelPKdmPdE3lds;
	add.s32 	%r3, %r9, %r8;
	st.shared.f64 	[%r3], %fd38;
	bar.sync 	0;
	setp.gt.u32 	%p3, %r1, 511;
	@%p3 bra 	$L__BB1_5;
	ld.shared.f64 	%fd6, [%r3];
	ld.shared.f64 	%fd7, [%r3+4096];
	max.f64 	%fd8, %fd6, %fd7;
	st.shared.f64 	[%r3], %fd8;
$L__BB1_5:
	bar.sync 	0;
	setp.gt.u32 	%p4, %r1, 255;
	@%p4 bra 	$L__BB1_7;
	ld.shared.f64 	%fd9, [%r3];
	ld.shared.f64 	%fd10, [%r3+2048];
	max.f64 	%fd11, %fd9, %fd10;
	st.shared.f64 	[%r3], %fd11;
$L__BB1_7:
	bar.sync 	0;
	setp.gt.u32 	%p5, %r1, 127;
	@%p5 bra 	$L__BB1_9;
	ld.shared.f64 	%fd12, [%r3];
	ld.shared.f64 	%fd13, [%r3+1024];
	max.f64 	%fd14, %fd12, %fd13;
	st.shared.f64 	[%r3], %fd14;
$L__BB1_9:
	bar.sync 	0;
	setp.gt.u32 	%p6, %r1, 63;
	@%p6 bra 	$L__BB1_11;
	ld.shared.f64 	%fd15, [%r3];
	ld.shared.f64 	%fd16, [%r3+512];
	max.f64 	%fd17, %fd15, %fd16;
	st.shared.f64 	[%r3], %fd17;
$L__BB1_11:
	bar.sync 	0;
	setp.gt.u32 	%p7, %r1, 31;
	@%p7 bra 	$L__BB1_13;
	ld.shared.f64 	%fd18, [%r3];
	ld.shared.f64 	%fd19, [%r3+256];
	max.f64 	%fd20, %fd18, %fd19;
	st.shared.f64 	[%r3], %fd20;
$L__BB1_13:
	bar.sync 	0;
	setp.gt.u32 	%p8, %r1, 15;
	@%p8 bra 	$L__BB1_15;
	ld.shared.f64 	%fd21, [%r3];
	ld.shared.f64 	%fd22, [%r3+128];
	max.f64 	%fd23, %fd21, %fd22;
	st.shared.f64 	[%r3], %fd23;
$L__BB1_15:
	bar.sync 	0;
	setp.gt.u32 	%p9, %r1, 7;
	@%p9 bra 	$L__BB1_17;
	ld.shared.f64 	%fd24, [%r3];
	ld.shared.f64 	%fd25, [%r3+64];
	max.f64 	%fd26, %fd24, %fd25;
	st.shared.f64 	[%r3], %fd26;
$L__BB1_17:
	bar.sync 	0;
	setp.gt.u32 	%p10, %r1, 3;
	@%p10 bra 	$L__BB1_19;
	ld.shared.f64 	%fd27, [%r3];
	ld.shared.f64 	%fd28, [%r3+32];
	max.f64 	%fd29, %fd27, %fd28;
	st.shared.f64 	[%r3], %fd29;
$L__BB1_19:
	bar.sync 	0;
	setp.gt.u32 	%p11, %r1, 1;
	@%p11 bra 	$L__BB1_21;
	ld.shared.f64 	%fd30, [%r3];
	ld.shared.f64 	%fd31, [%r3+16];
	max.f64 	%fd32, %fd30, %fd31;
	st.shared.f64 	[%r3], %fd32;
$L__BB1_21:
	bar.sync 	0;
	setp.ne.s32 	%p12, %r1, 0;
	@%p12 bra 	$L__BB1_23;
	ld.shared.f64 	%fd33, [%r3];
	ld.shared.f64 	%fd34, [_ZZ18vec_max_f64_kernelPKdmPdE3lds+8];
	max.f64 	%fd35, %fd33, %fd34;
	st.shared.f64 	[%r3], %fd35;
$L__BB1_23:
	setp.ne.s32 	%p13, %r1, 0;
	bar.sync 	0;
	@%p13 bra 	$L__BB1_25;
	ld.shared.f64 	%fd36, [_ZZ18vec_max_f64_kernelPKdmPdE3lds];
	cvta.to.global.u64 	%rd11, %rd7;
	mul.wide.u32 	%rd12, %r2, 8;
	add.s64 	%rd13, %rd11, %rd12;
	st.global.f64 	[%rd13], %fd36;
$L__BB1_25:
	ret;

}


// ===== COMPILED SASS (sm_100) =====

	.target	sm_100

	.elftype	@"ET_EXEC"


//--------------------- .note.nv.tkinfo           --------------------------
	.section	.note.nv.tkinfo,"",@"SHT_NOTE"
	.sectionflags	@"SHF_NOTE_NV_TKINFO"
	.tkinfo
        /*0018*/ 	.word	0x00000002
        /*0030*/ 	.string	""
        /*0030*/ 	.string	"ptxas"
        /*0030*/ 	.string	"Cuda compilation tools, release 13.0, V13.0.88"
        /*0030*/ 	.string	"Build cuda_13.0.r13.0/compiler.36424714_0"
        /*0030*/ 	.string	"-arch sm_100 -m 64 "



//--------------------- .note.nv.cuinfo           --------------------------
	.section	.note.nv.cuinfo,"",@"SHT_NOTE"
	.sectionflags	@"SHF_NOTE_NV_CUINFO"
        /*0018*/ 	.short	0x0002
        /*001a*/ 	.short	0x0064
        /*001c*/ 	.short	0x0082
	.zero		2


//--------------------- .nv.info                  --------------------------
	.section	.nv.info,"",@"SHT_CUDA_INFO"
	.align	4


	//----- nvinfo : EIATTR_REGCOUNT
	.align		4
        /*0000*/ 	.byte	0x04, 0x2f
        /*0002*/ 	.short	(.L_1 - .L_0)
	.align		4
.L_0:
        /*0004*/ 	.word	index@(_Z20gpu_memcpy_3d_kernelPcPKcmmmmmmmmmmmmmmmm)
        /*0008*/ 	.word	0x00000020


	//----- nvinfo : EIATTR_FRAME_SIZE
	.align		4
.L_1:
        /*000c*/ 	.byte	0x04, 0x11
        /*000e*/ 	.short	(.L_3 - .L_2)
	.align		4
.L_2:
        /*0010*/ 	.word	index@(_Z20gpu_memcpy_3d_kernelPcPKcmmmmmmmmmmmmmmmm)
        /*0014*/ 	.word	0x00000000


	//----- nvinfo : EIATTR_REGCOUNT
	.align		4
.L_3:
        /*0018*/ 	.byte	0x04, 0x2f
        /*001a*/ 	.short	(.L_5 - .L_4)
	.align		4
.L_4:
        /*001c*/ 	.word	index@(_Z18vec_max_f64_kernelPKdmPd)
        /*0020*/ 	.word	0x0000000e


	//----- nvinfo : EIATTR_FRAME_SIZE
	.align		4
.L_5:
        /*0024*/ 	.byte	0x04, 0x11
        /*0026*/ 	.short	(.L_7 - .L_6)
	.align		4
.L_6:
        /*0028*/ 	.word	index@(_Z18vec_max_f64_kernelPKdmPd)
        /*002c*/ 	.word	0x00000000


	//----- nvinfo : EIATTR_MIN_STACK_SIZE
	.align		4
.L_7:
        /*0030*/ 	.byte	0x04, 0x12
        /*0032*/ 	.short	(.L_9 - .L_8)
	.align		4
.L_8:
        /*0034*/ 	.word	index@(_Z18vec_max_f64_kernelPKdmPd)
        /*0038*/ 	.word	0x00000000


	//----- nvinfo : EIATTR_MIN_STACK_SIZE
	.align		4
.L_9:
        /*003c*/ 	.byte	0x04, 0x12
        /*003e*/ 	.short	(.L_11 - .L_10)
	.align		4
.L_10:
        /*0040*/ 	.word	index@(_Z20gpu_memcpy_3d_kernelPcPKcmmmmmmmmmmmmmmmm)
        /*0044*/ 	.word	0x00000000
.L_11:


//--------------------- .nv.compat                --------------------------
	.section	.nv.compat,"",@"SHT_CUDA_COMPAT_INFO"
	.align	4
        /*0000*/ 	.byte	0x02, 0x09, 0x00, 0x00, 0x02, 0x02, 0x01, 0x00, 0x02, 0x05, 0x05, 0x00, 0x03, 0x07, 0x01, 0x01
        /*0010*/ 	.byte	0x02, 0x03, 0x00, 0x00, 0x02, 0x06, 0x01, 0x00, 0x04, 0x0b, 0x08, 0x00, 0x01, 0x00, 0x00, 0x00
        /*0020*/ 	.byte	0x00, 0x00, 0x00, 0x00


//--------------------- .nv.info._Z18vec_max_f64_kernelPKdmPd --------------------------
	.section	.nv.info._Z18vec_max_f64_kernelPKdmPd,"",@"SHT_CUDA_INFO"
	.sectionflags	@""
	.align	4


	//----- nvinfo : EIATTR_CUDA_API_VERSION
	.align		4
        /*0000*/ 	.byte	0x04, 0x37
        /*0002*/ 	.short	(.L_13 - .L_12)
.L_12:
        /*0004*/ 	.word	0x00000082


	//----- nvinfo : EIATTR_KPARAM_INFO
	.align		4
.L_13:
        /*0008*/ 	.byte	0x04, 0x17
        /*000a*/ 	.short	(.L_15 - .L_14)
.L_14:
        /*000c*/ 	.word	0x00000000
        /*0010*/ 	.short	0x0002
        /*0012*/ 	.short	0x0010
        /*0014*/ 	.byte	0x00, 0xf5, 0x21, 0x00


	//----- nvinfo : EIATTR_KPARAM_INFO
	.align		4
.L_15:
        /*0018*/ 	.byte	0x04, 0x17
        /*001a*/ 	.short	(.L_17 - .L_16)
.L_16:
        /*001c*/ 	.word	0x00000000
        /*0020*/ 	.short	0x0001
        /*0022*/ 	.short	0x0008
        /*0024*/ 	.byte	0x00, 0xf0, 0x21, 0x00


	//----- nvinfo : EIATTR_KPARAM_INFO
	.align		4
.L_17:
        /*0028*/ 	.byte	0x04, 0x17
        /*002a*/ 	.short	(.L_19 - .L_18)
.L_18:
        /*002c*/ 	.word	0x00000000
        /*0030*/ 	.short	0x0000
        /*0032*/ 	.short	0x0000
        /*0034*/ 	.byte	0x00, 0xf5, 0x21, 0x00


	//----- nvinfo : EIATTR_SPARSE_MMA_MASK
	.align		4
.L_19:
        /*0038*/ 	.byte	0x03, 0x50
        /*003a*/ 	.short	0x0000


	//----- nvinfo : EIATTR_MAXREG_COUNT
	.align		4
        /*003c*/ 	.byte	0x03, 0x1b
        /*003e*/ 	.short	0x00ff


	//----- nvinfo : EIATTR_NUM_BARRIERS
	.align		4
        /*0040*/ 	.byte	0x02, 0x4c
        /*0042*/ 	.byte	0x01
	.zero		1


	//----- nvinfo : EIATTR_MERCURY_ISA_VERSION
	.align		4
        /*0044*/ 	.byte	0x03, 0x5f
        /*0046*/ 	.short	0x0101


	//----- nvinfo : EIATTR_VRC_CTA_INIT_COUNT
	.align		4
        /*0048*/ 	.byte	0x02, 0x4a
	.zero		1
	.zero		1


	//----- nvinfo : EIATTR_EXIT_INSTR_OFFSETS
	.align		4
        /*004c*/ 	.byte	0x04, 0x1c
        /*004e*/ 	.short	(.L_21 - .L_20)


	//   ....[0]....
.L_20:
        /*0050*/ 	.word	0x000009f0


	//   ....[1]....
        /*0054*/ 	.word	0x00000a40


	//----- nvinfo : EIATTR_CRS_STACK_SIZE
	.align		4
.L_21:
        /*0058*/ 	.byte	0x04, 0x1e
        /*005a*/ 	.short	(.L_23 - .L_22)
.L_22:
        /*005c*/ 	.word	0x00000000


	//----- nvinfo : EIATTR_CBANK_PARAM_SIZE
	.align		4
.L_23:
        /*0060*/ 	.byte	0x03, 0x19
        /*0062*/ 	.short	0x0018


	//----- nvinfo : EIATTR_PARAM_CBANK
	.align		4
        /*0064*/ 	.byte	0x04, 0x0a
        /*0066*/ 	.short	(.L_25 - .L_24)
	.align		4
.L_24:
        /*0068*/ 	.word	index@(.nv.constant0._Z18vec_max_f64_kernelPKdmPd)
        /*006c*/ 	.short	0x0380
        /*006e*/ 	.short	0x0018


	//----- nvinfo : EIATTR_SW_WAR
	.align		4
.L_25:
        /*0070*/ 	.byte	0x04, 0x36
        /*0072*/ 	.short	(.L_27 - .L_26)
.L_26:
        /*0074*/ 	.word	0x00000008
.L_27:


//--------------------- .nv.info._Z20gpu_memcpy_3d_kernelPcPKcmmmmmmmmmmmmmmmm --------------------------
	.section	.nv.info._Z20gpu_memcpy_3d_kernelPcPKcmmmmmmmmmmmmmmmm,"",@"SHT_CUDA_INFO"
	.sectionflags	@""
	.align	4


	//----- nvinfo : EIATTR_CUDA_API_VERSION
	.align		4
        /*0000*/ 	.byte	0x04, 0x37
        /*0002*/ 	.short	(.L_29 - .L_28)
.L_28:
        /*0004*/ 	.word	0x00000082


	//----- nvinfo : EIATTR_KPARAM_INFO
	.align		4
.L_29:
        /*0008*/ 	.byte	0x04, 0x17
        /*000a*/ 	.short	(.L_31 - .L_30)
.L_30:
        /*000c*/ 	.word	0x00000000
        /*0010*/ 	.short	0x0011
        /*0012*/ 	.short	0x0088
        /*0014*/ 	.byte	0x00, 0xf0, 0x21, 0x00


	//----- nvinfo : EIATTR_KPARAM_INFO
	.align		4
.L_31:
        /*0018*/ 	.byte	0x04, 0x17
        /*001a*/ 	.short	(.L_33 - .L_32)
.L_32:
        /*001c*/ 	.word	0x00000000
        /*0020*/ 	.short	0x0010
        /*0022*/ 	.short	0x0080
        /*0024*/ 	.byte	0x00, 0xf0, 0x21, 0x00


	//----- nvinfo : EIATTR_KPARAM_INFO
	.align		4
.L_33:
        /*0028*/ 	.byte	0x04, 0x17
        /*002a*/ 	.short	(.L_35 - .L_34)
.L_34:
        /*002c*/ 	.word	0x00000000
        /*0030*/ 	.short	0x000f
        /*0032*/ 	.short	0x0078
        /*0034*/ 	.byte	0x00, 0xf0, 0x21, 0x00


	//----- nvinfo : EIATTR_KPARAM_INFO
	.align		4
.L_35:
        /*0038*/ 	.byte	0x04, 0x17
        /*003a*/ 	.short	(.L_37 - .L_36)
.L_36:
        /*003c*/ 	.word	0x00000000
        /*0040*/ 	.short	0x000e
        /*0042*/ 	.short	0x0070
        /*0044*/ 	.byte	0x00, 0xf0, 0x21, 0x00


	//----- nvinfo : EIATTR_KPARAM_INFO
	.align		4
.L_37:
        /*0048*/ 	.byte	0x04, 0x17
        /*004a*/ 	.short	(.L_39 - .L_38)
.L_38:
        /*004c*/ 	.word	0x00000000
        /*0050*/ 	.short	0x000d
        /*0052*/ 	.short	0x0068
        /*0054*/ 	.byte	0x00, 0xf0, 0x21, 0x00


	//----- nvinfo : EIATTR_KPARAM_INFO
	.align		4
.L_39:
        /*0058*/ 	.byte	0x04, 0x17
        /*005a*/ 	.short	(.L_41 - .L_40)
.L_40:
        /*005c*/ 	.word	0x00000000
        /*0060*/ 	.short	0x000c
        /*0062*/ 	.short	0x0060
        /*0064*/ 	.byte	0x00, 0xf0, 0x21, 0x00


	//----- nvinfo : EIATTR_KPARAM_INFO
	.align		4
.L_41:
        /*0068*/ 	.byte	0x04, 0x17
        /*006a*/ 	.short	(.L_43 - .L_42)
.L_42:
        /*006c*/ 	.word	0x00000000
        /*0070*/ 	.short	0x000b
        /*0072*/ 	.short	0x0058
        /*0074*/ 	.byte	0x00, 0xf0, 0x21, 0x00


	//----- nvinfo : EIATTR_KPARAM_INFO
	.align		4
.L_43:
        /*0078*/ 	.byte	0x04, 0x17
        /*007a*/ 	.short	(.L_45 - .L_44)
.L_44:
        /*007c*/ 	.word	0x00000000
        /*0080*/ 	.short	0x000a
        /*0082*/ 	.short	0x0050
        /*0084*/ 	.byte	0x00, 0xf0, 0x21, 0x00


	//----- nvinfo : EIATTR_KPARAM_INFO
	.align		4
.L_45:
        /*0088*/ 	.byte	0x04, 0x17
        /*008a*/ 	.short	(.L_47 - .L_46)
.L_46:
        /*008c*/ 	.word	0x00000000
        /*0090*/ 	.short	0x0009
        /*0092*/ 	.short	0x0048
        /*0094*/ 	.byte	0x00, 0xf0, 0x21, 0x00


	//----- nvinfo : EIATTR_KPARAM_INFO
	.align		4
.L_47:
        /*0098*/ 	.byte	0x04, 0x17
        /*009a*/ 	.short	(.L_49 - .L_48)
.L_48:
        /*009c*/ 	.word	0x00000000
        /*00a0*/ 	.short	0x0008
        /*00a2*/ 	.short	0x0040
        /*00a4*/ 	.byte	0x00, 0xf0, 0x21, 0x00


	//----- nvinfo : EIATTR_KPARAM_INFO
	.align		4
.L_49:
        /*00a8*/ 	.byte	0x04, 0x17
        /*00aa*/ 	.short	(.L_51 - .L_50)
.L_50:
        /*00ac*/ 	.word	0x00000000
        /*00b0*/ 	.short	0x0007
        /*00b2*/ 	.short	0x0038
        /*00b4*/ 	.byte	0x00, 0xf0, 0x21, 0x00


	//----- nvinfo : EIATTR_KPARAM_INFO
	.align		4
.L_51:
        /*00b8*/ 	.byte	0x04, 0x17
        /*00ba*/ 	.short	(.L_53 - .L_52)
.L_52:
        /*00bc*/ 	.word	0x00000000
        /*00c0*/ 	.short	0x0006
        /*00c2*/ 	.short	0x0030
        /*00c4*/ 	.byte	0x00, 0xf0, 0x21, 0x00


	//----- nvinfo : EIATTR_KPARAM_INFO
	.align		4
.L_53:
        /*00c8*/ 	.byte	0x04, 0x17
        /*00ca*/ 	.short	(.L_55 - .L_54)
.L_54:
        /*00cc*/ 	.word	0x00000000
        /*00d0*/ 	.short	0x0005
        /*00d2*/ 	.short	0x0028
        /*00d4*/ 	.byte	0x00, 0xf0, 0x21, 0x00


	//----- nvinfo : EIATTR_KPARAM_INFO
	.align		4
.L_55:
        /*00d8*/ 	.byte	0x04, 0x17
        /*00da*/ 	.short	(.L_57 - .L_56)
.L_56:
        /*00dc*/ 	.word	0x00000000
        /*00e0*/ 	.short	0x0004
        /*00e2*/ 	.short	0x0020
        /*00e4*/ 	.byte	0x00, 0xf0, 0x21, 0x00


	//----- nvinfo : EIATTR_KPARAM_INFO
	.align		4
.L_57:
        /*00e8*/ 	.byte	0x04, 0x17
        /*00ea*/ 	.short	(.L_59 - .L_58)
.L_58:
        /*00ec*/ 	.word	0x00000000
        /*00f0*/ 	.short	0x0003
        /*00f2*/ 	.short	0x0018
        /*00f4*/ 	.byte	0x00, 0xf0, 0x21, 0x00


	//----- nvinfo : EIATTR_KPARAM_INFO
	.align		4
.L_59:
        /*00f8*/ 	.byte	0x04, 0x17
        /*00fa*/ 	.short	(.L_61 - .L_60)
.L_60:
        /*00fc*/ 	.word	0x00000000
        /*0100*/ 	.short	0x0002
        /*0102*/ 	.short	0x0010
        /*0104*/ 	.byte	0x00, 0xf0, 0x21, 0x00


	//----- nvinfo : EIATTR_KPARAM_INFO
	.align		4
.L_61:
        /*0108*/ 	.byte	0x04, 0x17
        /*010a*/ 	.short	(.L_63 - .L_62)
.L_62:
        /*010c*/ 	.word	0x00000000
        /*0110*/ 	.short	0x0001
        /*0112*/ 	.short	0x0008
        /*0114*/ 	.byte	0x00, 0xf5, 0x21, 0x00


	//----- nvinfo : EIATTR_KPARAM_INFO
	.align		4
.L_63:
        /*0118*/ 	.byte	0x04, 0x17
        /*011a*/ 	.short	(.L_65 - .L_64)
.L_64:
        /*011c*/ 	.word	0x00000000
        /*0120*/ 	.short	0x0000
        /*0122*/ 	.short	0x0000
        /*0124*/ 	.byte	0x00, 0xf5, 0x21, 0x00


	//----- nvinfo : EIATTR_SPARSE_MMA_MASK
	.align		4
.L_65:
        /*0128*/ 	.byte	0x03, 0x50
        /*012a*/ 	.short	0x0000


	//----- nvinfo : EIATTR_MAXREG_COUNT
	.align		4
        /*012c*/ 	.byte	0x03, 0x1b
        /*012e*/ 	.short	0x00ff


	//----- nvinfo : EIATTR_MERCURY_ISA_VERSION
	.align		4
        /*0130*/ 	.byte	0x03, 0x5f
        /*0132*/ 	.short	0x0101


	//----- nvinfo : EIATTR_VRC_CTA_INIT_COUNT
	.align		4
        /*0134*/ 	.byte	0x02, 0x4a
	.zero		1
	.zero		1


	//----- nvinfo : EIATTR_EXIT_INSTR_OFFSETS
	.align		4
        /*0138*/ 	.byte	0x04, 0x1c
        /*013a*/ 	.short	(.L_67 - .L_66)


	//   ....[0]....
.L_66:
        /*013c*/ 	.word	0x00000150


	//   ....[1]....
        /*0140*/ 	.word	0x00000420


	//   ....[2]....
        /*0144*/ 	.word	0x00000960


	//   ....[3]....
        /*0148*/ 	.word	0x00000ba0


	//   ....[4]....
        /*014c*/ 	.word	0x00000d50


	//   ....[5]....
        /*0150*/ 	.word	0x00000f40


	//----- nvinfo : EIATTR_CBANK_PARAM_SIZE
	.align		4
.L_67:
        /*0154*/ 	.byte	0x03, 0x19
        /*0156*/ 	.short	0x0090


	//----- nvinfo : EIATTR_PARAM_CBANK
	.align		4
        /*0158*/ 	.byte	0x04, 0x0a
        /*015a*/ 	.short	(.L_69 - .L_68)
	.align		4
.L_68:
        /*015c*/ 	.word	index@(.nv.constant0._Z20gpu_memcpy_3d_kernelPcPKcmmmmmmmmmmmmmmmm)
        /*0160*/ 	.short	0x0380
        /*0162*/ 	.short	0x0090


	//----- nvinfo : EIATTR_SW_WAR
	.align		4
.L_69:
        /*0164*/ 	.byte	0x04, 0x36
        /*0166*/ 	.short	(.L_71 - .L_70)
.L_70:
        /*0168*/ 	.word	0x00000008
.L_71:


//--------------------- .nv.callgraph             --------------------------
	.section	.nv.callgraph,"",@"SHT_CUDA_CALLGRAPH"
	.align	4
	.sectionentsize	8
	.align		4
        /*0000*/ 	.word	0x00000000
	.align		4
        /*0004*/ 	.word	0xffffffff
	.align		4
        /*0008*/ 	.word	0x00000000
	.align		4
        /*000c*/ 	.word	0xfffffffe
	.align		4
        /*0010*/ 	.word	0x00000000
	.align		4
        /*0014*/ 	.word	0xfffffffd
	.align		4
        /*0018*/ 	.word	0x00000000
	.align		4
        /*001c*/ 	.word	0xfffffffc


//--------------------- .text._Z18vec_max_f64_kernelPKdmPd --------------------------
	.section	.text._Z18vec_max_f64_kernelPKdmPd,"ax",@progbits
	.align	128
.text._Z18vec_max_f64_kernelPKdmPd:
        .type           _Z18vec_max_f64_kernelPKdmPd,@function
        .size           _Z18vec_max_f64_kernelPKdmPd,(.L_x_9 - _Z18vec_max_f64_kernelPKdmPd)
        .other          _Z18vec_max_f64_kernelPKdmPd,@"STO_CUDA_ENTRY STV_DEFAULT"
_Z18vec_max_f64_kernelPKdmPd:
[----:B------:R-:W-:Y:S08]  /*0000*/  LDC R1, c[0x0][0x37c] ;  /* 0x0000df00ff017b82 */ /* 0x000ff00000000800 */
[----:B------:R-:W0:Y:S01]  /*0010*/  LDC.64 R4, c[0x0][0x380] ;  /* 0x0000e000ff047b82 */ /* 0x000e220000000a00 */
[----:B------:R-:W0:Y:S01]  /*0020*/  LDCU.64 UR6, c[0x0][0x358] ;  /* 0x00006b00ff0677ac */ /* 0x000e220008000a00 */
[----:B------:R-:W1:Y:S01]  /*0030*/  S2R R0, SR_CTAID.X ;  /* 0x0000000000007919 */ /* 0x000e620000002500 */
[----:B------:R-:W2:Y:S01]  /*0040*/  LDCU.64 UR8, c[0x0][0x388] ;  /* 0x00007100ff0877ac */ /* 0x000ea20008000a00 */
[----:B------:R-:W3:Y:S01]  /*0050*/  S2R R2, SR_TID.X ;  /* 0x0000000000027919 */ /* 0x000ee20000002100 */
[----:B------:R-:W4:Y:S01]  /*0060*/  LDCU.64 UR10, c[0x0][0x380] ;  /* 0x00007000ff0a77ac */ /* 0x000f220008000a00 */
[----:B0-----:R-:W5:Y:S01]  /*0070*/  LDG.E.64 R4, desc[UR6][R4.64] ;  /* 0x0000000604047981 */ /* 0x001f62000c1e1b00 */
[----:B-1----:R-:W-:-:S05]  /*0080*/  IMAD.SHL.U32 R3, R0, 0x400, RZ ;  /* 0x0000040000037824 */ /* 0x002fca00078e00ff */
[----:B---3--:R-:W-:-:S04]  /*0090*/  LOP3.LUT R3, R3, R2, RZ, 0xfc, !PT ;  /* 0x0000000203037212 */ /* 0x008fc800078efcff */
[----:B--2---:R-:W-:-:S04]  /*00a0*/  ISETP.GE.U32.AND P0, PT, R3, UR8, PT ;  /* 0x0000000803007c0c */ /* 0x004fc8000bf06070 */
[----:B------:R-:W-:Y:S01]  /*00b0*/  ISETP.GE.U32.AND.EX P0, PT, RZ, UR9, PT, P0 ;  /* 0x00000009ff007c0c */ /* 0x000fe2000bf06100 */
[----:B------:R-:W-:-:S12]  /*00c0*/  BSSY.RECONVERGENT B0, `(.L_x_0) ;  /* 0x0000014000007945 */ /* 0x000fd80003800200 */
[----:B----4-:R-:W-:Y:S05]  /*00d0*/  @P0 BRA `(.L_x_1) ;  /* 0x0000000000480947 */ /* 0x010fea0003800000 */
[----:B------:R-:W0:Y:S01]  /*00e0*/  LDC R8, c[0x0][0x370] ;  /* 0x0000dc00ff087b82 */ /* 0x000e220000000800 */
[----:B------:R-:W-:-:S07]  /*00f0*/  IMAD.MOV.U32 R10, RZ, RZ, RZ ;  /* 0x000000ffff0a7224 */ /* 0x000fce00078e00ff */
.L_x_2:
[----:B------:R-:W-:-:S04]  /*0100*/  LEA R6, P0, R3, UR10, 0x3 ;  /* 0x0000000a03067c11 */ /* 0x000fc8000f8018ff */
[----:B------:R-:W-:-:S06]  /*0110*/  LEA.HI.X R7, R3, UR11, R10, 0x3, P0 ;  /* 0x0000000b03077c11 */ /* 0x000fcc00080f1c0a */
[----:B------:R-:W2:Y:S01]  /*0120*/  LDG.E.64 R6, desc[UR6][R6.64] ;  /* 0x0000000606067981 */ /* 0x000ea2000c1e1b00 */
[----:B0-----:R-:W-:Y:S01]  /*0130*/  LEA R3, P0, R8, R3, 0xa ;  /* 0x0000000308037211 */ /* 0x001fe200078050ff */
[----:B-----5:R-:W-:Y:S02]  /*0140*/  IMAD.MOV.U32 R9, RZ, RZ, R4 ;  /* 0x000000ffff097224 */ /* 0x020fe400078e0004 */
[----:B------:R-:W-:Y:S02]  /*0150*/  IMAD.MOV.U32 R11, RZ, RZ, R5 ;  /* 0x000000ffff0b7224 */ /* 0x000fe400078e0005 */
[----:B------:R-:W-:Y:S01]  /*0160*/  IMAD.X R10, RZ, RZ, R10, P0 ;  /* 0x000000ffff0a7224 */ /* 0x000fe200000e060a */
[----:B------:R-:W-:-:S04]  /*0170*/  ISETP.GE.U32.AND P0, PT, R3, UR8, PT ;  /* 0x0000000803007c0c */ /* 0x000fc8000bf06070 */
[----:B------:R-:W-:Y:S01]  /*0180*/  ISETP.GE.U32.AND.EX P0, PT, R10, UR9, PT, P0 ;  /* 0x000000090a007c0c */ /* 0x000fe2000bf06100 */
[----:B--2---:R-:W-:Y:S01]  /*0190*/  DSETP.MAX.AND P1, P2, R6, R4, PT ;  /* 0x000000040600722a */ /* 0x004fe20003a2f000 */
[----:B------:R-:W-:-:S05]  /*01a0*/  IMAD.MOV.U32 R4, RZ, RZ, R7 ;  /* 0x000000ffff047224 */ /* 0x000fca00078e0007 */
[----:B------:R-:W-:Y:S01]  /*01b0*/  FSEL R5, R4, R11, P1 ;  /* 0x0000000b04057208 */ /* 0x000fe20000800000 */
[----:B------:R-:W-:-:S05]  /*01c0*/  IMAD.MOV.U32 R4, RZ, RZ, R6 ;  /* 0x000000ffff047224 */ /* 0x000fca00078e0006 */
[----:B------:R-:W-:Y:S02]  /*01d0*/  SEL R4, R4, R9, P1 ;  /* 0x0000000904047207 */ /* 0x000fe40000800000 */
[----:B------:R-:W-:Y:S01]  /*01e0*/  @P2 LOP3.LUT R5, R11, 0x80000, RZ, 0xfc, !PT ;  /* 0x000800000b052812 */ /* 0x000fe200078efcff */
[----:B------:R-:W-:Y:S06]  /*01f0*/  @!P0 BRA `(.L_x_2) ;  /* 0xfffffffc00c08947 */ /* 0x000fec000383ffff */
.L_x_1:
[----:B------:R-:W-:Y:S05]  /*0200*/  BSYNC.RECONVERGENT B0 ;  /* 0x0000000000007941 */ /* 0x000fea0003800200 */
.L_x_0:
[----:B------:R-:W0:Y:S01]  /*0210*/  S2UR UR5, SR_CgaCtaId ;  /* 0x00000000000579c3 */ /* 0x000e220000008800 */
[----:B------:R-:W-:Y:S01]  /*0220*/  UMOV UR4, 0x400 ;  /* 0x0000040000047882 */ /* 0x000fe20000000000 */
[C---:B------:R-:W-:Y:S02]  /*0230*/  ISETP.GT.U32.AND P1, PT, R2.reuse, 0x1ff, PT ;  /* 0x000001ff0200780c */ /* 0x040fe40003f24070 */
[----:B------:R-:W-:Y:S01]  /*0240*/  ISETP.GT.U32.AND P0, PT, R2, 0xff, PT ;  /* 0x000000ff0200780c */ /* 0x000fe20003f04070 */
[----:B0-----:R-:W-:-:S06]  /*0250*/  ULEA UR4, UR5, UR4, 0x18 ;  /* 0x0000000405047291 */ /* 0x001fcc000f8ec0ff */
[----:B------:R-:W-:-:S05]  /*0260*/  LEA R3, R2, UR4, 0x3 ;  /* 0x0000000402037c11 */ /* 0x000fca000f8e18ff */
[----:B-----5:R-:W-:Y:S01]  /*0270*/  STS.64 [R3], R4 ;  /* 0x0000000403007388 */ /* 0x020fe20000000a00 */
[----:B------:R-:W-:Y:S06]  /*0280*/  BAR.SYNC.DEFER_BLOCKING 0x0 ;  /* 0x0000000000007b1d */ /* 0x000fec0000010000 */
[----:B------:R-:W0:Y:S04]  /*0290*/  @!P1 LDS.64 R6, [R3] ;  /* 0x0000000003069984 */ /* 0x000e280000000a00 */
[----:B------:R-:W1:Y:S01]  /*02a0*/  @!P1 LDS.64 R8, [R3+0x1000] ;  /* 0x0010000003089984 */ /* 0x000e620000000a00 */
[----:B0-----:R-:W-:Y:S01]  /*02b0*/  @!P1 IMAD.MOV.U32 R10, RZ, RZ, R7 ;  /* 0x000000ffff0a9224 */ /* 0x001fe200078e0007 */
[----:B-1----:R-:W-:Y:S01]  /*02c0*/  @!P1 DSETP.MAX.AND P2, P3, R6, R8, PT ;  /* 0x000000080600922a */ /* 0x002fe20003b4f000 */
[----:B------:R-:W-:-:S05]  /*02d0*/  @!P1 IMAD.MOV.U32 R11, RZ, RZ, R9 ;  /* 0x000000ffff0b9224 */ /* 0x000fca00078e0009 */
[----:B------:R-:W-:Y:S02]  /*02e0*/  @!P1 FSEL R10, R10, R11, P2 ;  /* 0x0000000b0a0a9208 */ /* 0x000fe40001000000 */
[----:B------:R-:W-:Y:S02]  /*02f0*/  @!P1 LOP3.LUT R11, R11, 0x80000, RZ, 0xfc, !PT ;  /* 0x000800000b0b9812 */ /* 0x000fe400078efcff */
[----:B------:R-:W-:Y:S02]  /*0300*/  @!P1 SEL R4, R6, R8, P2 ;  /* 0x0000000806049207 */ /* 0x000fe40001000000 */
[----:B------:R-:W-:-:S05]  /*0310*/  @!P1 SEL R5, R11, R10, P3 ;  /* 0x0000000a0b059207 */ /* 0x000fca0001800000 */
[----:B------:R-:W-:Y:S01]  /*0320*/  @!P1 STS.64 [R3], R4 ;  /* 0x0000000403009388 */ /* 0x000fe20000000a00 */
[----:B------:R-:W-:Y:S01]  /*0330*/  BAR.SYNC.DEFER_BLOCKING 0x0 ;  /* 0x0000000000007b1d */ /* 0x000fe20000010000 */
[----:B------:R-:W-:-:S05]  /*0340*/  ISETP.GT.U32.AND P1, PT, R2, 0x7f, PT ;  /* 0x0000007f0200780c */ /* 0x000fca0003f24070 */
        /* <DEDUP_REMOVED lines=83> */
[----:B------:R-:W-:-:S05]  /*0880*/  ISETP.NE.AND P0, PT, R2, RZ, PT ;  /* 0x000000ff0200720c */ /* 0x000fca0003f05270 */
        /* <DEDUP_REMOVED lines=10> */
[----:B------:R-:W-:Y:S06]  /*0930*/  BAR.SYNC.DEFER_BLOCKING 0x0 ;  /* 0x0000000000007b1d */ /* 0x000fec0000010000 */
[----:B------:R-:W0:Y:S04]  /*0940*/  @!P0 LDS.64 R6, [R3] ;  /* 0x0000000003068984 */ /* 0x000e280000000a00 */
[----:B------:R-:W1:Y:S01]  /*0950*/  @!P0 LDS.64 R8, [UR4+0x8] ;  /* 0x00000804ff088984 */ /* 0x000e620008000a00 */
[----:B0-----:R-:W-:Y:S01]  /*0960*/  @!P0 IMAD.MOV.U32 R2, RZ, RZ, R7 ;  /* 0x000000ffff028224 */ /* 0x001fe200078e0007 */
[----:B-1----:R-:W-:Y:S01]  /*0970*/  @!P0 DSETP.MAX.AND P1, P2, R6, R8, PT ;  /* 0x000000080600822a */ /* 0x002fe20003a2f000 */
[----:B------:R-:W-:-:S05]  /*0980*/  @!P0 IMAD.MOV.U32 R11, RZ, RZ, R9 ;  /* 0x000000ffff0b8224 */ /* 0x000fca00078e0009 */
[----:B------:R-:W-:Y:S02]  /*0990*/  @!P0 FSEL R2, R2, R11, P1 ;  /* 0x0000000b02028208 */ /* 0x000fe40000800000 */
[----:B------:R-:W-:Y:S02]  /*09a0*/  @!P0 LOP3.LUT R11, R11, 0x80000, RZ, 0xfc, !PT ;  /* 0x000800000b0b8812 */ /* 0x000fe400078efcff */
[----:B------:R-:W-:Y:S02]  /*09b0*/  @!P0 SEL R4, R6, R8, P1 ;  /* 0x0000000806048207 */ /* 0x000fe40000800000 */
[----:B------:R-:W-:-:S05]  /*09c0*/  @!P0 SEL R5, R11, R2, P2 ;  /* 0x000000020b058207 */ /* 0x000fca0001000000 */
[----:B------:R0:W-:Y:S01]  /*09d0*/  @!P0 STS.64 [R3], R4 ;  /* 0x0000000403008388 */ /* 0x0001e20000000a00 */
[----:B------:R-:W-:Y:S06]  /*09e0*/  BAR.SYNC.DEFER_BLOCKING 0x0 ;  /* 0x0000000000007b1d */ /* 0x000fec0000010000 */
[----:B------:R-:W-:Y:S05]  /*09f0*/  @P0 EXIT ;  /* 0x000000000000094d */ /* 0x000fea0003800000 */
[----:B0-----:R-:W0:Y:S01]  /*0a00*/  LDS.64 R2, [UR4] ;  /* 0x00000004ff027984 */ /* 0x001e220008000a00 */
[----:B------:R-:W1:Y:S02]  /*0a10*/  LDC.64 R4, c[0x0][0x390] ;  /* 0x0000e400ff047b82 */ /* 0x000e640000000a00 */
[----:B-1----:R-:W-:-:S05]  /*0a20*/  IMAD.WIDE.U32 R4, R0, 0x8, R4 ;  /* 0x0000000800047825 */ /* 0x002fca00078e0004 */
[----:B0-----:R-:W-:Y:S01]  /*0a30*/  STG.E.64 desc[UR6][R4.64], R2 ;  /* 0x0000000204007986 */ /* 0x001fe2000c101b06 */
[----:B------:R-:W-:Y:S05]  /*0a40*/  EXIT ;  /* 0x000000000000794d */ /* 0x000fea0003800000 */
.L_x_3:
[----:B------:R-:W-:-:S00]  /*0a50*/  BRA `(.L_x_3) ;  /* 0xfffffffc00fc7947 */ /* 0x000fc0000383ffff */
[----:B------:R-:W-:-:S00]  /*0a60*/  NOP ;  /* 0x0000000000007918 */ /* 0x000fc00000000000 */
        /* <DEDUP_REMOVED lines=9> */
.L_x_9:


//--------------------- .text._Z20gpu_memcpy_3d_kernelPcPKcmmmmmmmmmmmmmmmm --------------------------
	.section	.text._Z20gpu_memcpy_3d_kernelPcPKcmmmmmmmmmmmmmmmm,"ax",@progbits
	.align	128
.text._Z20gpu_memcpy_3d_kernelPcPKcmmmmmmmmmmmmmmmm:
        .type           _Z20gpu_memcpy_3d_kernelPcPKcmmmmmmmmmmmmmmmm,@function
        .size           _Z20gpu_memcpy_3d_kernelPcPKcmmmmmmmmmmmmmmmm,(.L_x_10 - _Z20gpu_memcpy_3d_kernelPcPKcmmmmmmmmmmmmmmmm)
        .other          _Z20gpu_memcpy_3d_kernelPcPKcmmmmmmmmmmmmmmmm,@"STO_CUDA_ENTRY STV_DEFAULT"
_Z20gpu_memcpy_3d_kernelPcPKcmmmmmmmmmmmmmmmm:
[----:B------:R-:W-:Y:S01]  /*0000*/  LDC R1, c[0x0][0x37c] ;  /* 0x0000df00ff017b82 */ /* 0x000fe20000000800 */
[----:B------:R-:W0:Y:S07]  /*0010*/  S2R R6, SR_TID.Y ;  /* 0x0000000000067919 */ /* 0x000e2e0000002200 */
[----:B------:R-:W1:Y:S01]  /*0020*/  LDC R3, c[0x0][0x368] ;  /* 0x0000da00ff037b82 */ /* 0x000e620000000800 */
[----:B------:R-:W2:Y:S01]  /*0030*/  LDCU.128 UR8, c[0x0][0x3f0] ;  /* 0x00007e00ff0877ac */ /* 0x000ea20008000c00 */
[----:B------:R-:W1:Y:S01]  /*0040*/  S2R R2, SR_TID.Z ;  /* 0x0000000000027919 */ /* 0x000e620000002300 */
[----:B------:R-:W3:Y:S01]  /*0050*/  LDCU.64 UR12, c[0x0][0x400] ;  /* 0x00008000ff0c77ac */ /* 0x000ee20008000a00 */
[----:B------:R-:W4:Y:S04]  /*0060*/  S2R R7, SR_TID.X ;  /* 0x0000000000077919 */ /* 0x000f280000002100 */
[----:B------:R-:W0:Y:S08]  /*0070*/  S2UR UR5, SR_CTAID.Y ;  /* 0x00000000000579c3 */ /* 0x000e300000002600 */
[----:B------:R-:W0:Y:S08]  /*0080*/  LDC R5, c[0x0][0x364] ;  /* 0x0000d900ff057b82 */ /* 0x000e300000000800 */
[----:B------:R-:W1:Y:S08]  /*0090*/  S2UR UR4, SR_CTAID.Z ;  /* 0x00000000000479c3 */ /* 0x000e700000002700 */
[----:B------:R-:W4:Y:S08]  /*00a0*/  S2UR UR6, SR_CTAID.X ;  /* 0x00000000000679c3 */ /* 0x000f300000002500 */
[----:B------:R-:W4:Y:S01]  /*00b0*/  LDC R0, c[0x0][0x360] ;  /* 0x0000d800ff007b82 */ /* 0x000f220000000800 */
[----:B0-----:R-:W-:-:S05]  /*00c0*/  IMAD R6, R5, UR5, R6 ;  /* 0x0000000505067c24 */ /* 0x001fca000f8e0206 */
[----:B--2---:R-:W-:Y:S01]  /*00d0*/  ISETP.GE.U32.AND P0, PT, R6, UR10, PT ;  /* 0x0000000a06007c0c */ /* 0x004fe2000bf06070 */
[----:B-1----:R-:W-:-:S03]  /*00e0*/  IMAD R2, R3, UR4, R2 ;  /* 0x0000000403027c24 */ /* 0x002fc6000f8e0202 */
[----:B------:R-:W-:Y:S02]  /*00f0*/  ISETP.GE.U32.AND.EX P0, PT, RZ, UR11, PT, P0 ;  /* 0x0000000bff007c0c */ /* 0x000fe4000bf06100 */
[----:B------:R-:W-:-:S04]  /*0100*/  ISETP.GE.U32.AND P1, PT, R2, UR8, PT ;  /* 0x0000000802007c0c */ /* 0x000fc8000bf26070 */
[----:B------:R-:W-:Y:S01]  /*0110*/  ISETP.GE.U32.OR.EX P0, PT, RZ, UR9, P0, P1 ;  /* 0x00000009ff007c0c */ /* 0x000fe20008706510 */
[----:B----4-:R-:W-:-:S05]  /*0120*/  IMAD R7, R0, UR6, R7 ;  /* 0x0000000600077c24 */ /* 0x010fca000f8e0207 */
[----:B---3--:R-:W-:-:S04]  /*0130*/  ISETP.GE.U32.AND P2, PT, R7, UR12, PT ;  /* 0x0000000c07007c0c */ /* 0x008fc8000bf46070 */
[----:B------:R-:W-:-:S13]  /*0140*/  ISETP.GE.U32.OR.EX P0, PT, RZ, UR13, P0, P2 ;  /* 0x0000000dff007c0c */ /* 0x000fda0008706520 */
[----:B------:R-:W-:Y:S05]  /*0150*/  @P0 EXIT ;  /* 0x000000000000094d */ /* 0x000fea0003800000 */
[----:B------:R-:W0:Y:S01]  /*0160*/  LDCU.128 UR4, c[0x0][0x390] ;  /* 0x00007200ff0477ac */ /* 0x000e220008000c00 */
[----:B------:R-:W1:Y:S01]  /*0170*/  LDCU.128 UR24, c[0x0][0x3a0] ;  /* 0x00007400ff1877ac */ /* 0x000e620008000c00 */
[----:B------:R-:W2:Y:S01]  /*0180*/  LDCU.128 UR28, c[0x0][0x3b0] ;  /* 0x00007600ff1c77ac */ /* 0x000ea20008000c00 */
[----:B------:R-:W3:Y:S01]  /*0190*/  LDCU.64 UR8, c[0x0][0x408] ;  /* 0x00008100ff0877ac */ /* 0x000ee20008000a00 */
[----:B------:R-:W4:Y:S01]  /*01a0*/  LDCU.128 UR16, c[0x0][0x3c0] ;  /* 0x00007800ff1077ac */ /* 0x000f220008000c00 */
[----:B0-----:R-:W-:Y:S01]  /*01b0*/  IADD3 R4, P1, PT, R6, -UR6, RZ ;  /* 0x8000000606047c10 */ /* 0x001fe2000ff3e0ff */
[----:B------:R-:W0:Y:S01]  /*01c0*/  LDCU.128 UR12, c[0x0][0x3d0] ;  /* 0x00007a00ff0c77ac */ /* 0x000e220008000c00 */
[----:B------:R-:W-:-:S03]  /*01d0*/  IADD3 R9, P0, PT, R2, -UR4, RZ ;  /* 0x8000000402097c10 */ /* 0x000fc6000ff1e0ff */
[----:B------:R-:W-:Y:S01]  /*01e0*/  IMAD.X R0, RZ, RZ, ~UR7, P1 ;  /* 0x80000007ff007e24 */ /* 0x000fe200088e06ff */
[----:B------:R-:W5:Y:S01]  /*01f0*/  LDCU.128 UR20, c[0x0][0x3e0] ;  /* 0x00007c00ff1477ac */ /* 0x000f620008000c00 */
[----:B-1----:R-:W-:Y:S01]  /*0200*/  IADD3 R10, P1, PT, R2, -UR26, RZ ;  /* 0x8000001a020a7c10 */ /* 0x002fe2000ff3e0ff */
[----:B------:R-:W-:Y:S01]  /*0210*/  IMAD.X R11, RZ, RZ, ~UR5, P0 ;  /* 0x80000005ff0b7e24 */ /* 0x000fe200080e06ff */
[----:B------:R-:W-:Y:S02]  /*0220*/  IADD3 R5, P0, PT, R7, -UR24, RZ ;  /* 0x8000001807057c10 */ /* 0x000fe4000ff1e0ff */
[----:B------:R-:W-:Y:S02]  /*0230*/  IADD3.X R8, PT, PT, RZ, ~UR27, RZ, P1, !PT ;  /* 0x8000001bff087c10 */ /* 0x000fe40008ffe4ff */
[----:B--2---:R-:W-:Y:S01]  /*0240*/  IADD3 R6, P2, PT, R6, -UR28, RZ ;  /* 0x8000001c06067c10 */ /* 0x004fe2000ff5e0ff */
[----:B------:R-:W-:Y:S01]  /*0250*/  IMAD.X R12, RZ, RZ, ~UR25, P0 ;  /* 0x80000019ff0c7e24 */ /* 0x000fe200080e06ff */
[----:B---3--:R-:W-:Y:S01]  /*0260*/  ISETP.NE.U32.AND P0, PT, RZ, UR8, PT ;  /* 0x00000008ff007c0c */ /* 0x008fe2000bf05070 */
[----:B----4-:R-:W-:Y:S01]  /*0270*/  IMAD R14, R11, UR16, RZ ;  /* 0x000000100b0e7c24 */ /* 0x010fe2000f8e02ff */
[----:B------:R-:W-:Y:S01]  /*0280*/  IADD3 R7, P3, PT, R7, -UR30, RZ ;  /* 0x8000001e07077c10 */ /* 0x000fe2000ff7e0ff */
[----:B------:R-:W-:Y:S01]  /*0290*/  IMAD.X R3, RZ, RZ, ~UR29, P2 ;  /* 0x8000001dff037e24 */ /* 0x000fe200090e06ff */
[----:B------:R-:W-:Y:S01]  /*02a0*/  ISETP.NE.AND.EX P0, PT, RZ, UR9, PT, P0 ;  /* 0x00000009ff007c0c */ /* 0x000fe2000bf05300 */
[----:B0-----:R-:W-:Y:S01]  /*02b0*/  IMAD R11, R8, UR14, RZ ;  /* 0x0000000e080b7c24 */ /* 0x001fe2000f8e02ff */
[----:B------:R-:W-:Y:S01]  /*02c0*/  IADD3.X R2, PT, PT, RZ, ~UR31, RZ, P3, !PT ;  /* 0x8000001fff027c10 */ /* 0x000fe20009ffe4ff */
[C---:B------:R-:W-:Y:S01]  /*02d0*/  IMAD R13, R9.reuse, UR17, R14 ;  /* 0x00000011090d7c24 */ /* 0x040fe2000f8e020e */
[----:B------:R-:W-:Y:S01]  /*02e0*/  UMOV UR4, UR19 ;  /* 0x0000001300047c82 */ /* 0x000fe20008000000 */
[----:B------:R-:W-:-:S04]  /*02f0*/  IMAD.WIDE.U32 R8, R9, UR16, RZ ;  /* 0x0000001009087c25 */ /* 0x000fc8000f8e00ff */
[C---:B------:R-:W-:Y:S02]  /*0300*/  IMAD R15, R10.reuse, UR15, R11 ;  /* 0x0000000f0a0f7c24 */ /* 0x040fe4000f8e020b */
[----:B------:R-:W-:-:S04]  /*0310*/  IMAD.WIDE.U32 R10, R10, UR14, RZ ;  /* 0x0000000e0a0a7c25 */ /* 0x000fc8000f8e00ff */
[----:B-----5:R-:W-:Y:S02]  /*0320*/  IMAD R17, R3, UR20, RZ ;  /* 0x0000001403117c24 */ /* 0x020fe4000f8e02ff */
[----:B------:R-:W-:Y:S01]  /*0330*/  IMAD R18, R12, UR12, RZ ;  /* 0x0000000c0c127c24 */ /* 0x000fe2000f8e02ff */
[----:B------:R-:W-:Y:S01]  /*0340*/  MOV R12, R8 ;  /* 0x00000008000c7202 */ /* 0x000fe20000000f00 */
[----:B------:R-:W-:Y:S02]  /*0350*/  IMAD.IADD R15, R11, 0x1, R15 ;  /* 0x000000010b0f7824 */ /* 0x000fe400078e020f */
[----:B------:R-:W-:Y:S02]  /*0360*/  IMAD.MOV.U32 R14, RZ, RZ, R10 ;  /* 0x000000ffff0e7224 */ /* 0x000fe400078e000a */
[----:B------:R-:W-:Y:S02]  /*0370*/  IMAD R3, R0, UR18, RZ ;  /* 0x0000001200037c24 */ /* 0x000fe4000f8e02ff */
[----:B------:R-:W-:-:S02]  /*0380*/  IMAD.IADD R13, R9, 0x1, R13 ;  /* 0x00000001090d7824 */ /* 0x000fc400078e020d */
[----:B------:R-:W-:Y:S02]  /*0390*/  IMAD R2, R2, UR22, RZ ;  /* 0x0000001602027c24 */ /* 0x000fe4000f8e02ff */
[C---:B------:R-:W-:Y:S02]  /*03a0*/  IMAD R24, R6.reuse, UR21, R17 ;  /* 0x0000001506187c24 */ /* 0x040fe4000f8e0211 */
[----:B------:R-:W-:-:S04]  /*03b0*/  IMAD.WIDE.U32 R16, R6, UR20, R14 ;  /* 0x0000001406107c25 */ /* 0x000fc8000f8e000e */
[C---:B------:R-:W-:Y:S01]  /*03c0*/  IMAD R3, R4.reuse, UR4, R3 ;  /* 0x0000000404037c24 */ /* 0x040fe2000f8e0203 */
[----:B------:R-:W-:Y:S01]  /*03d0*/  IADD3 R19, PT, PT, R17, R24, RZ ;  /* 0x0000001811137210 */ /* 0x000fe20007ffe0ff */
[----:B------:R-:W-:-:S04]  /*03e0*/  IMAD.WIDE.U32 R22, R4, UR18, R12 ;  /* 0x0000001204167c25 */ /* 0x000fc8000f8e000c */
[----:B------:R-:W-:Y:S02]  /*03f0*/  IMAD R25, R5, UR13, R18 ;  /* 0x0000000d05197c24 */ /* 0x000fe4000f8e0212 */
[----:B------:R-:W-:Y:S02]  /*0400*/  IMAD R27, R7, UR23, R2 ;  /* 0x00000017071b7c24 */ /* 0x000fe4000f8e0202 */
[----:B------:R-:W-:Y:S01]  /*0410*/  IMAD.IADD R21, R23, 0x1, R3 ;  /* 0x0000000117157824 */ /* 0x000fe200078e0203 */
[----:B------:R-:W-:Y:S06]  /*0420*/  @!P0 EXIT ;  /* 0x000000000000894d */ /* 0x000fec0003800000 */
[----:B------:R-:W-:Y:S01]  /*0430*/  UISETP.GE.U32.AND UP0, UPT, UR8, 0x10, UPT ;  /* 0x000000100800788c */ /* 0x000fe2000bf06070 */
[----:B------:R-:W-:Y:S01]  /*0440*/  IMAD.MOV.U32 R20, RZ, RZ, R22 ;  /* 0x000000ffff147224 */ /* 0x000fe200078e0016 */
[----:B------:R-:W-:Y:S01]  /*0450*/  UMOV UR5, URZ ;  /* 0x000000ff00057c82 */ /* 0x000fe20008000000 */
[----:B------:R-:W-:Y:S01]  /*0460*/  IMAD.MOV.U32 R18, RZ, RZ, R16 ;  /* 0x000000ffff127224 */ /* 0x000fe200078e0010 */
[----:B------:R-:W-:Y:S01]  /*0470*/  UISETP.GE.U32.AND.EX UP0, UPT, UR9, URZ, UPT, UP0 ;  /* 0x000000ff0900728c */ /* 0x000fe2000bf06100 */
[----:B------:R-:W-:Y:S01]  /*0480*/  IMAD.WIDE.U32 R16, R5, UR12, R20 ;  /* 0x0000000c05107c25 */ /* 0x000fe2000f8e0014 */
[----:B------:R-:W-:Y:S01]  /*0490*/  UMOV UR6, URZ ;  /* 0x000000ff00067c82 */ /* 0x000fe20008000000 */
[----:B------:R-:W0:Y:S02]  /*04a0*/  LDCU.64 UR10, c[0x0][0x358] ;  /* 0x00006b00ff0a77ac */ /* 0x000e240008000a00 */
[----:B------:R-:W-:-:S04]  /*04b0*/  IMAD.WIDE.U32 R18, R7, UR22, R18 ;  /* 0x0000001607127c25 */ /* 0x000fc8000f8e0012 */
[----:B------:R-:W-:Y:S05]  /*04c0*/  BRA.U !UP0, `(.L_x_4) ;  /* 0x0000000508187547 */ /* 0x000fea000b800000 */
[----:B------:R-:W1:Y:S01]  /*04d0*/  LDCU.64 UR4, c[0x0][0x3c8] ;  /* 0x00007900ff0477ac */ /* 0x000e620008000a00 */
[----:B------:R-:W-:Y:S01]  /*04e0*/  MOV R20, R8 ;  /* 0x0000000800147202 */ /* 0x000fe20000000f00 */
[----:B------:R-:W-:Y:S01]  /*04f0*/  IMAD.MOV.U32 R21, RZ, RZ, R13 ;  /* 0x000000ffff157224 */ /* 0x000fe200078e000d */
[----:B------:R-:W2:Y:S01]  /*0500*/  LDCU.128 UR24, c[0x0][0x380] ;  /* 0x00007000ff1877ac */ /* 0x000ea20008000c00 */
[----:B------:R-:W-:Y:S01]  /*0510*/  IMAD.WIDE.U32 R22, R7, UR22, R14 ;  /* 0x0000001607167c25 */ /* 0x000fe2000f8e000e */
[----:B------:R-:W3:Y:S03]  /*0520*/  LDCU UR6, c[0x0][0x40c] ;  /* 0x00008180ff0677ac */ /* 0x000ee60008000800 */
[----:B------:R-:W-:-:S04]  /*0530*/  IMAD.WIDE.U32 R20, R5, UR12, R20 ;  /* 0x0000000c05147c25 */ /* 0x000fc8000f8e0014 */
[----:B------:R-:W-:Y:S01]  /*0540*/  IMAD.IADD R23, R27, 0x1, R23 ;  /* 0x000000011b177824 */ /* 0x000fe200078e0217 */
[----:B------:R-:W-:Y:S01]  /*0550*/  IADD3 R21, PT, PT, R25, R21, RZ ;  /* 0x0000001519157210 */ /* 0x000fe20007ffe0ff */
[----:B------:R-:W-:Y:S01]  /*0560*/  IMAD.WIDE.U32 R22, R6, UR20, R22 ;  /* 0x0000001406167c25 */ /* 0x000fe2000f8e0016 */
[----:B-1----:R-:W-:-:S03]  /*0570*/  UMOV UR18, UR4 ;  /* 0x0000000400127c82 */ /* 0x002fc60008000000 */
[----:B------:R-:W-:Y:S01]  /*0580*/  IMAD R3, R0, UR18, RZ ;  /* 0x0000001200037c24 */ /* 0x000fe2000f8e02ff */
[----:B--2---:R-:W-:Y:S01]  /*0590*/  IADD3 R2, P0, PT, R22, UR26, RZ ;  /* 0x0000001a16027c10 */ /* 0x004fe2000ff1e0ff */
[----:B------:R-:W-:-:S03]  /*05a0*/  IMAD.WIDE.U32 R20, R4, UR18, R20 ;  /* 0x0000001204147c25 */ /* 0x000fc6000f8e0014 */
[----:B------:R-:W-:Y:S01]  /*05b0*/  IADD3 R2, P1, PT, R2, 0x7, RZ ;  /* 0x0000000702027810 */ /* 0x000fe20007f3e0ff */
[----:B------:R-:W-:Y:S01]  /*05c0*/  IMAD R3, R4, UR5, R3 ;  /* 0x0000000504037c24 */ /* 0x000fe2000f8e0203 */
[----:B------:R-:W-:Y:S01]  /*05d0*/  IADD3 R0, P2, PT, R20, UR24, RZ ;  /* 0x0000001814007c10 */ /* 0x000fe2000ff5e0ff */
[----:B------:R-:W-:Y:S01]  /*05e0*/  ULOP3.LUT UR5, UR8, 0xfffffff0, URZ, 0xc0, !UPT ;  /* 0xfffffff008057892 */ /* 0x000fe2000f8ec0ff */
[----:B------:R-:W-:Y:S01]  /*05f0*/  IADD3.X R22, PT, PT, R24, UR27, R23, P0, !PT ;  /* 0x0000001b18167c10 */ /* 0x000fe200087fe417 */
[----:B------:R-:W-:Y:S01]  /*0600*/  IMAD.IADD R20, R3, 0x1, R21 ;  /* 0x0000000103147824 */ /* 0x000fe200078e0215 */
[----:B------:R-:W-:Y:S01]  /*0610*/  IADD3 R0, P3, PT, R0, 0x7, RZ ;  /* 0x0000000700007810 */ /* 0x000fe20007f7e0ff */
[----:B---3--:R-:W-:Y:S02]  /*0620*/  UMOV UR7, UR6 ;  /* 0x0000000600077c82 */ /* 0x008fe40008000000 */
[----:B------:R-:W-:Y:S01]  /*0630*/  IMAD.X R29, RZ, RZ, R22, P1 ;  /* 0x000000ffff1d7224 */ /* 0x000fe200008e0616 */
[----:B------:R-:W-:Y:S01]  /*0640*/  IADD3.X R28, PT, PT, RZ, UR25, R20, P3, P2 ;  /* 0x00000019ff1c7c10 */ /* 0x000fe20009fe4414 */
[----:B------:R-:W-:-:S08]  /*0650*/  UMOV UR4, UR5 ;  /* 0x0000000500047c82 */ /* 0x000fd00008000000 */
.L_x_5:
[----:B------:R-:W-:Y:S01]  /*0660*/  MOV R20, R2 ;  /* 0x0000000200147202 */ /* 0x000fe20000000f00 */
[----:B------:R-:W-:-:S05]  /*0670*/  IMAD.MOV.U32 R21, RZ, RZ, R29 ;  /* 0x000000ffff157224 */ /* 0x000fca00078e001d */
[----:B0-----:R-:W2:Y:S01]  /*0680*/  LDG.E.U8 R29, desc[UR10][R20.64+-0x7] ;  /* 0xfffff90a141d7981 */ /* 0x001ea2000c1e1100 */
[----:B-1----:R-:W-:Y:S01]  /*0690*/  IMAD.MOV.U32 R22, RZ, RZ, R0 ;  /* 0x000000ffff167224 */ /* 0x002fe200078e0000 */
[----:B------:R-:W-:-:S05]  /*06a0*/  MOV R23, R28 ;  /* 0x0000001c00177202 */ /* 0x000fca0000000f00 */
[----:B--2---:R0:W-:Y:S04]  /*06b0*/  STG.E.U8 desc[UR10][R22.64+-0x7], R29 ;  /* 0xfffff91d16007986 */ /* 0x0041e8000c10110a */
[----:B------:R-:W2:Y:S04]  /*06c0*/  LDG.E.U8 R0, desc[UR10][R20.64+-0x6] ;  /* 0xfffffa0a14007981 */ /* 0x000ea8000c1e1100 */
[----:B--2---:R-:W-:Y:S04]  /*06d0*/  STG.E.U8 desc[UR10][R22.64+-0x6], R0 ;  /* 0xfffffa0016007986 */ /* 0x004fe8000c10110a */
[----:B------:R-:W2:Y:S04]  /*06e0*/  LDG.E.U8 R2, desc[UR10][R20.64+-0x5] ;  /* 0xfffffb0a14027981 */ /* 0x000ea8000c1e1100 */
[----:B--2---:R-:W-:Y:S04]  /*06f0*/  STG.E.U8 desc[UR10][R22.64+-0x5], R2 ;  /* 0xfffffb0216007986 */ /* 0x004fe8000c10110a */
[----:B------:R-:W2:Y:S04]  /*0700*/  LDG.E.U8 R26, desc[UR10][R20.64+-0x4] ;  /* 0xfffffc0a141a7981 */ /* 0x000ea8000c1e1100 */
[----:B--2---:R-:W-:Y:S04]  /*0710*/  STG.E.U8 desc[UR10][R22.64+-0x4], R26 ;  /* 0xfffffc1a16007986 */ /* 0x004fe8000c10110a */
[----:B------:R-:W2:Y:S04]  /*0720*/  LDG.E.U8 R28, desc[UR10][R20.64+-0x3] ;  /* 0xfffffd0a141c7981 */ /* 0x000ea8000c1e1100 */
[----:B--2---:R-:W-:Y:S04]  /*0730*/  STG.E.U8 desc[UR10][R22.64+-0x3], R28 ;  /* 0xfffffd1c16007986 */ /* 0x004fe8000c10110a */
[----:B0-----:R-:W2:Y:S04]  /*0740*/  LDG.E.U8 R29, desc[UR10][R20.64+-0x2] ;  /* 0xfffffe0a141d7981 */ /* 0x001ea8000c1e1100 */
[----:B--2---:R0:W-:Y:S04]  /*0750*/  STG.E.U8 desc[UR10][R22.64+-0x2], R29 ;  /* 0xfffffe1d16007986 */ /* 0x0041e8000c10110a */
[----:B0-----:R-:W2:Y:S04]  /*0760*/  LDG.E.U8 R29, desc[UR10][R20.64+-0x1] ;  /* 0xffffff0a141d7981 */ /* 0x001ea8000c1e1100 */
        /* <DEDUP_REMOVED lines=12> */
[----:B--2---:R-:W-:Y:S04]  /*0830*/  STG.E.U8 desc[UR10][R22.64+0x5], R29 ;  /* 0x0000051d16007986 */ /* 0x004fe8000c10110a */
[----:B------:R-:W2:Y:S04]  /*0840*/  LDG.E.U8 R0, desc[UR10][R20.64+0x6] ;  /* 0x0000060a14007981 */ /* 0x000ea8000c1e1100 */
[----:B--2---:R0:W-:Y:S04]  /*0850*/  STG.E.U8 desc[UR10][R22.64+0x6], R0 ;  /* 0x0000060016007986 */ /* 0x0041e8000c10110a */
[----:B------:R-:W2:Y:S04]  /*0860*/  LDG.E.U8 R2, desc[UR10][R20.64+0x7] ;  /* 0x0000070a14027981 */ /* 0x000ea8000c1e1100 */
[----:B--2---:R1:W-:Y:S04]  /*0870*/  STG.E.U8 desc[UR10][R22.64+0x7], R2 ;  /* 0x0000070216007986 */ /* 0x0043e8000c10110a */
[----:B------:R-:W2:Y:S01]  /*0880*/  LDG.E.U8 R26, desc[UR10][R20.64+0x8] ;  /* 0x0000080a141a7981 */ /* 0x000ea2000c1e1100 */
[----:B------:R-:W-:Y:S01]  /*0890*/  UIADD3 UR4, UP0, UPT, UR4, -0x10, URZ ;  /* 0xfffffff004047890 */ /* 0x000fe2000ff1e0ff */
[----:B0-----:R-:W-:-:S03]  /*08a0*/  IADD3 R0, P1, PT, R22, 0x10, RZ ;  /* 0x0000001016007810 */ /* 0x001fc60007f3e0ff */
[----:B------:R-:W-:Y:S02]  /*08b0*/  UIADD3.X UR7, UPT, UPT, UR7, -0x1, URZ, UP0, !UPT ;  /* 0xffffffff07077890 */ /* 0x000fe400087fe4ff */
[----:B------:R-:W-:Y:S01]  /*08c0*/  UISETP.NE.U32.AND UP0, UPT, UR4, URZ, UPT ;  /* 0x000000ff0400728c */ /* 0x000fe2000bf05070 */
[----:B-1----:R-:W-:Y:S01]  /*08d0*/  IADD3 R2, P0, PT, R20, 0x10, RZ ;  /* 0x0000001014027810 */ /* 0x002fe20007f1e0ff */
[----:B------:R-:W-:Y:S02]  /*08e0*/  IMAD.X R28, RZ, RZ, R23, P1 ;  /* 0x000000ffff1c7224 */ /* 0x000fe400008e0617 */
[----:B------:R-:W-:Y:S02]  /*08f0*/  UISETP.NE.AND.EX UP0, UPT, UR7, URZ, UPT, UP0 ;  /* 0x000000ff0700728c */ /* 0x000fe4000bf05300 */
[----:B------:R-:W-:Y:S01]  /*0900*/  IMAD.X R29, RZ, RZ, R21, P0 ;  /* 0x000000ffff1d7224 */ /* 0x000fe200000e0615 */
[----:B--2---:R1:W-:Y:S06]  /*0910*/  STG.E.U8 desc[UR10][R22.64+0x8], R26 ;  /* 0x0000081a16007986 */ /* 0x0043ec000c10110a */
[----:B------:R-:W-:Y:S05]  /*0920*/  BRA.U UP0, `(.L_x_5) ;  /* 0xfffffffd004c7547 */ /* 0x000fea000b83ffff */
.L_x_4:
[----:B------:R-:W-:-:S06]  /*0930*/  ULOP3.LUT UR4, UR8, 0xf, URZ, 0xc0, !UPT ;  /* 0x0000000f08047892 */ /* 0x000fcc000f8ec0ff */
[----:B------:R-:W-:-:S04]  /*0940*/  ISETP.NE.U32.AND P0, PT, RZ, UR4, PT ;  /* 0x00000004ff007c0c */ /* 0x000fc8000bf05070 */
[----:B------:R-:W-:-:S13]  /*0950*/  ISETP.NE.AND.EX P0, PT, RZ, RZ, PT, P0 ;  /* 0x000000ffff00720c */ /* 0x000fda0003f05300 */
[----:B0-----:R-:W-:Y:S05]  /*0960*/  @!P0 EXIT ;  /* 0x000000000000894d */ /* 0x001fea0003800000 */
[----:B------:R-:W-:Y:S01]  /*0970*/  UISETP.GE.U32.AND UP0, UPT, UR4, 0x8, UPT ;  /* 0x000000080400788c */ /* 0x000fe2000bf06070 */
[----:B------:R-:W-:Y:S01]  /*0980*/  IADD3 R0, PT, PT, R17, R25, RZ ;  /* 0x0000001911007210 */ /* 0x000fe20007ffe0ff */
[----:B------:R-:W-:Y:S01]  /*0990*/  IMAD.IADD R2, R19, 0x1, R27 ;  /* 0x0000000113027824 */ /* 0x000fe200078e021b */
[----:B------:R-:W-:Y:S02]  /*09a0*/  ULOP3.LUT UR4, UR8, 0x7, URZ, 0xc0, !UPT ;  /* 0x0000000708047892 */ /* 0x000fe4000f8ec0ff */
[----:B------:R-:W-:-:S09]  /*09b0*/  UISETP.GE.U32.AND.EX UP0, UPT, URZ, URZ, UPT, UP0 ;  /* 0x000000ffff00728c */ /* 0x000fd2000bf06100 */
[----:B------:R-:W-:Y:S05]  /*09c0*/  BRA.U !UP0, `(.L_x_6) ;  /* 0x00000001086c7547 */ /* 0x000fea000b800000 */
[----:B------:R-:W1:Y:S02]  /*09d0*/  LDCU.128 UR24, c[0x0][0x380] ;  /* 0x00007000ff1877ac */ /* 0x000e640008000c00 */
[----:B-1----:R-:W-:Y:S01]  /*09e0*/  IMAD.U32 R23, RZ, RZ, UR26 ;  /* 0x0000001aff177e24 */ /* 0x002fe2000f8e00ff */
[----:B------:R-:W-:-:S04]  /*09f0*/  MOV R21, UR27 ;  /* 0x0000001b00157c02 */ /* 0x000fc80008000f00 */
[----:B------:R-:W-:-:S04]  /*0a00*/  IADD3 R22, P0, P1, R18, UR5, R23 ;  /* 0x0000000512167c10 */ /* 0x000fc8000f91e017 */
[----:B------:R-:W-:-:S05]  /*0a10*/  IADD3.X R23, PT, PT, R2, UR6, R21, P0, P1 ;  /* 0x0000000602177c10 */ /* 0x000fca00087e2415 */
[----:B------:R-:W2:Y:S01]  /*0a20*/  LDG.E.U8 R29, desc[UR10][R22.64] ;  /* 0x0000000a161d7981 */ /* 0x000ea2000c1e1100 */
[----:B------:R-:W-:-:S05]  /*0a30*/  IMAD.U32 R21, RZ, RZ, UR24 ;  /* 0x00000018ff157e24 */ /* 0x000fca000f8e00ff */
[----:B------:R-:W-:Y:S01]  /*0a40*/  IADD3 R20, P0, P1, R16, UR5, R21 ;  /* 0x0000000510147c10 */ /* 0x000fe2000f91e015 */
[----:B------:R-:W-:-:S05]  /*0a50*/  IMAD.U32 R21, RZ, RZ, UR25 ;  /* 0x00000019ff157e24 */ /* 0x000fca000f8e00ff */
[----:B------:R-:W-:-:S05]  /*0a60*/  IADD3.X R21, PT, PT, R0, UR6, R21, P0, P1 ;  /* 0x0000000600157c10 */ /* 0x000fca00087e2415 */
[----:B--2---:R0:W-:Y:S04]  /*0a70*/  STG.E.U8 desc[UR10][R20.64], R29 ;  /* 0x0000001d14007986 */ /* 0x0041e8000c10110a */
[----:B------:R-:W2:Y:S04]  /*0a80*/  LDG.E.U8 R26, desc[UR10][R22.64+0x1] ;  /* 0x0000010a161a7981 */ /* 0x000ea8000c1e1100 */
[----:B--2---:R1:W-:Y:S04]  /*0a90*/  STG.E.U8 desc[UR10][R20.64+0x1], R26 ;  /* 0x0000011a14007986 */ /* 0x0043e8000c10110a */
[----:B------:R-:W2:Y:S04]  /*0aa0*/  LDG.E.U8 R28, desc[UR10][R22.64+0x2] ;  /* 0x0000020a161c7981 */ /* 0x000ea8000c1e1100 */
[----:B--2---:R2:W-:Y:S04]  /*0ab0*/  STG.E.U8 desc[UR10][R20.64+0x2], R28 ;  /* 0x0000021c14007986 */ /* 0x0045e8000c10110a */
[----:B0-----:R-:W3:Y:S04]  /*0ac0*/  LDG.E.U8 R29, desc[UR10][R22.64+0x3] ;  /* 0x0000030a161d7981 */ /* 0x001ee8000c1e1100 */
[----:B---3--:R0:W-:Y:S04]  /*0ad0*/  STG.E.U8 desc[UR10][R20.64+0x3], R29 ;  /* 0x0000031d14007986 */ /* 0x0081e8000c10110a */
[----:B-1----:R-:W3:Y:S04]  /*0ae0*/  LDG.E.U8 R26, desc[UR10][R22.64+0x4] ;  /* 0x0000040a161a7981 */ /* 0x002ee8000c1e1100 */
[----:B---3--:R1:W-:Y:S04]  /*0af0*/  STG.E.U8 desc[UR10][R20.64+0x4], R26 ;  /* 0x0000041a14007986 */ /* 0x0083e8000c10110a */
[----:B--2---:R-:W2:Y:S04]  /*0b00*/  LDG.E.U8 R28, desc[UR10][R22.64+0x5] ;  /* 0x0000050a161c7981 */ /* 0x004ea8000c1e1100 */
[----:B--2---:R2:W-:Y:S04]  /*0b10*/  STG.E.U8 desc[UR10][R20.64+0x5], R28 ;  /* 0x0000051c14007986 */ /* 0x0045e8000c10110a */
[----:B0-----:R-:W3:Y:S04]  /*0b20*/  LDG.E.U8 R29, desc[UR10][R22.64+0x6] ;  /* 0x0000060a161d7981 */ /* 0x001ee8000c1e1100 */
[----:B---3--:R2:W-:Y:S04]  /*0b30*/  STG.E.U8 desc[UR10][R20.64+0x6], R29 ;  /* 0x0000061d14007986 */ /* 0x0085e8000c10110a */
[----:B-1----:R-:W3:Y:S01]  /*0b40*/  LDG.E.U8 R26, desc[UR10][R22.64+0x7] ;  /* 0x0000070a161a7981 */ /* 0x002ee2000c1e1100 */
[----:B------:R-:W-:-:S04]  /*0b50*/  UIADD3 UR5, UP0, UPT, UR5, 0x8, URZ ;  /* 0x0000000805057890 */ /* 0x000fc8000ff1e0ff */
[----:B------:R-:W-:Y:S01]  /*0b60*/  UIADD3.X UR6, UPT, UPT, URZ, UR6, URZ, UP0, !UPT ;  /* 0x00000006ff067290 */ /* 0x000fe200087fe4ff */
[----:B---3--:R2:W-:Y:S11]  /*0b70*/  STG.E.U8 desc[UR10][R20.64+0x7], R26 ;  /* 0x0000071a14007986 */ /* 0x0085f6000c10110a */
.L_x_6:
[----:B------:R-:W-:-:S04]  /*0b80*/  ISETP.NE.U32.AND P0, PT, RZ, UR4, PT ;  /* 0x00000004ff007c0c */ /* 0x000fc8000bf05070 */
[----:B------:R-:W-:-:S13]  /*0b90*/  ISETP.NE.AND.EX P0, PT, RZ, RZ, PT, P0 ;  /* 0x000000ffff00720c */ /* 0x000fda0003f05300 */
[----:B------:R-:W-:Y:S05]  /*0ba0*/  @!P0 EXIT ;  /* 0x000000000000894d */ /* 0x000fea0003800000 */
[----:B------:R-:W-:Y:S01]  /*0bb0*/  UISETP.GE.U32.AND UP0, UPT, UR4, 0x4, UPT ;  /* 0x000000040400788c */ /* 0x000fe2000bf06070 */
[----:B------:R-:W-:Y:S01]  /*0bc0*/  MOV R19, UR5 ;  /* 0x0000000500137c02 */ /* 0x000fe20008000f00 */
[----:B------:R-:W-:Y:S02]  /*0bd0*/  IMAD.U32 R17, RZ, RZ, UR6 ;  /* 0x00000006ff117e24 */ /* 0x000fe4000f8e00ff */
[----:B------:R-:W-:-:S06]  /*0be0*/  UISETP.GE.U32.AND.EX UP0, UPT, URZ, URZ, UPT, UP0 ;  /* 0x000000ffff00728c */ /* 0x000fcc000bf06100 */
[----:B------:R-:W-:-:S05]  /*0bf0*/  PLOP3.LUT P1, PT, PT, PT, UP0, 0x80, 0x8 ;  /* 0x000000000008781c */ /* 0x000fca0003f2f008 */
[----:B------:R-:W0:Y:S08]  /*0c00*/  @UP0 LDCU.128 UR24, c[0x0][0x380] ;  /* 0x00007000ff1807ac */ /* 0x000e300008000c00 */
[----:B0-----:R-:W-:-:S04]  /*0c10*/  @P1 IADD3 R18, P0, P2, R18, UR26, R19 ;  /* 0x0000001a12121c10 */ /* 0x001fc8000fa1e013 */
[----:B------:R-:W-:-:S05]  /*0c20*/  @P1 IADD3.X R19, PT, PT, R2, UR27, R17, P0, P2 ;  /* 0x0000001b02131c10 */ /* 0x000fca00087e4411 */
[----:B--2---:R-:W2:Y:S01]  /*0c30*/  @P1 LDG.E.U8 R21, desc[UR10][R18.64] ;  /* 0x0000000a12151981 */ /* 0x004ea2000c1e1100 */
[----:B------:R-:W-:Y:S01]  /*0c40*/  IMAD.U32 R17, RZ, RZ, UR5 ;  /* 0x00000005ff117e24 */ /* 0x000fe2000f8e00ff */
[----:B-1----:R-:W-:-:S04]  /*0c50*/  MOV R23, UR6 ;  /* 0x0000000600177c02 */ /* 0x002fc80008000f00 */
[----:B------:R-:W-:-:S04]  /*0c60*/  @P1 IADD3 R16, P0, P2, R16, UR24, R17 ;  /* 0x0000001810101c10 */ /* 0x000fc8000fa1e011 */
[----:B------:R-:W-:-:S05]  /*0c70*/  @P1 IADD3.X R17, PT, PT, R0, UR25, R23, P0, P2 ;  /* 0x0000001900111c10 */ /* 0x000fca00087e4417 */
[----:B--2---:R0:W-:Y:S04]  /*0c80*/  @P1 STG.E.U8 desc[UR10][R16.64], R21 ;  /* 0x0000001510001986 */ /* 0x0041e8000c10110a */
[----:B------:R-:W2:Y:S04]  /*0c90*/  @P1 LDG.E.U8 R23, desc[UR10][R18.64+0x1] ;  /* 0x0000010a12171981 */ /* 0x000ea8000c1e1100 */
[----:B--2---:R0:W-:Y:S04]  /*0ca0*/  @P1 STG.E.U8 desc[UR10][R16.64+0x1], R23 ;  /* 0x0000011710001986 */ /* 0x0041e8000c10110a */
[----:B------:R-:W2:Y:S01]  /*0cb0*/  @P1 LDG.E.U8 R29, desc[UR10][R18.64+0x2] ;  /* 0x0000020a121d1981 */ /* 0x000ea2000c1e1100 */
[----:B------:R-:W-:Y:S01]  /*0cc0*/  ULOP3.LUT UR7, UR8, 0x3, URZ, 0xc0, !UPT ;  /* 0x0000000308077892 */ /* 0x000fe2000f8ec0ff */
[----:B------:R-:W-:-:S05]  /*0cd0*/  UMOV UR4, URZ ;  /* 0x000000ff00047c82 */ /* 0x000fca0008000000 */
[----:B------:R-:W-:-:S04]  /*0ce0*/  ISETP.NE.U32.AND P0, PT, RZ, UR7, PT ;  /* 0x00000007ff007c0c */ /* 0x000fc8000bf05070 */
[----:B------:R-:W-:Y:S01]  /*0cf0*/  ISETP.NE.AND.EX P0, PT, RZ, UR4, PT, P0 ;  /* 0x00000004ff007c0c */ /* 0x000fe2000bf05300 */
[----:B--2---:R0:W-:Y:S04]  /*0d00*/  @P1 STG.E.U8 desc[UR10][R16.64+0x2], R29 ;  /* 0x0000021d10001986 */ /* 0x0041e8000c10110a */
[----:B------:R-:W2:Y:S01]  /*0d10*/  @P1 LDG.E.U8 R0, desc[UR10][R18.64+0x3] ;  /* 0x0000030a12001981 */ /* 0x000ea2000c1e1100 */
[----:B------:R-:W-:-:S04]  /*0d20*/  @UP0 UIADD3 UR5, UP1, UPT, UR5, 0x4, URZ ;  /* 0x0000000405050890 */ /* 0x000fc8000ff3e0ff */
[----:B------:R-:W-:Y:S01]  /*0d30*/  @UP0 UIADD3.X UR6, UPT, UPT, URZ, UR6, URZ, UP1, !UPT ;  /* 0x00000006ff060290 */ /* 0x000fe20008ffe4ff */
[----:B--2---:R0:W-:Y:S02]  /*0d40*/  @P1 STG.E.U8 desc[UR10][R16.64+0x3], R0 ;  /* 0x0000030010001986 */ /* 0x0041e4000c10110a */
[----:B------:R-:W-:Y:S09]  /*0d50*/  @!P0 EXIT ;  /* 0x000000000000894d */ /* 0x000ff20003800000 */
[----:B------:R-:W-:Y:S01]  /*0d60*/  IADD3 R8, P0, PT, R8, UR5, RZ ;  /* 0x0000000508087c10 */ /* 0x000fe2000ff1e0ff */
[----:B------:R-:W1:Y:S01]  /*0d70*/  LDCU.128 UR24, c[0x0][0x380] ;  /* 0x00007000ff1877ac */ /* 0x000e620008000c00 */
[----:B------:R-:W-:Y:S02]  /*0d80*/  IADD3 R10, P1, PT, R10, UR5, RZ ;  /* 0x000000050a0a7c10 */ /* 0x000fe4000ff3e0ff */
[----:B------:R-:W-:Y:S02]  /*0d90*/  IADD3.X R9, PT, PT, R13, UR6, RZ, P0, !PT ;  /* 0x000000060d097c10 */ /* 0x000fe400087fe4ff */
[----:B------:R-:W-:Y:S01]  /*0da0*/  IADD3.X R11, PT, PT, R15, UR6, RZ, P1, !PT ;  /* 0x000000060f0b7c10 */ /* 0x000fe20008ffe4ff */
[----:B------:R-:W-:-:S04]  /*0db0*/  IMAD.WIDE.U32 R8, R5, UR12, R8 ;  /* 0x0000000c05087c25 */ /* 0x000fc8000f8e0008 */
[----:B------:R-:W-:-:S04]  /*0dc0*/  IMAD.WIDE.U32 R10, R7, UR22, R10 ;  /* 0x00000016070a7c25 */ /* 0x000fc8000f8e000a */
[----:B------:R-:W-:Y:S02]  /*0dd0*/  IMAD.IADD R9, R25, 0x1, R9 ;  /* 0x0000000119097824 */ /* 0x000fe400078e0209 */
[----:B------:R-:W-:Y:S02]  /*0de0*/  IMAD.IADD R11, R27, 0x1, R11 ;  /* 0x000000011b0b7824 */ /* 0x000fe400078e020b */
[----:B------:R-:W-:-:S04]  /*0df0*/  IMAD.WIDE.U32 R4, R4, UR18, R8 ;  /* 0x0000001204047c25 */ /* 0x000fc8000f8e0008 */
[----:B------:R-:W-:Y:S01]  /*0e00*/  IMAD.WIDE.U32 R6, R6, UR20, R10 ;  /* 0x0000001406067c25 */ /* 0x000fe2000f8e000a */
[----:B-1----:R-:W-:Y:S02]  /*0e10*/  IADD3 R4, P0, PT, R4, UR24, RZ ;  /* 0x0000001804047c10 */ /* 0x002fe4000ff1e0ff */
[----:B0-----:R-:W-:Y:S02]  /*0e20*/  IADD3 R0, P1, PT, R6, UR26, RZ ;  /* 0x0000001a06007c10 */ /* 0x001fe4000ff3e0ff */
[----:B------:R-:W-:Y:S02]  /*0e30*/  IADD3.X R9, PT, PT, R3, UR25, R5, P0, !PT ;  /* 0x0000001903097c10 */ /* 0x000fe400087fe405 */
[----:B------:R-:W-:-:S09]  /*0e40*/  IADD3.X R7, PT, PT, R24, UR27, R7, P1, !PT ;  /* 0x0000001b18077c10 */ /* 0x000fd20008ffe407 */
.L_x_7:
[----:B0-----:R-:W-:Y:S01]  /*0e50*/  MOV R2, R0 ;  /* 0x0000000000027202 */ /* 0x001fe20000000f00 */
[----:B------:R-:W-:-:S05]  /*0e60*/  IMAD.MOV.U32 R3, RZ, RZ, R7 ;  /* 0x000000ffff037224 */ /* 0x000fca00078e0007 */
[----:B------:R0:W2:Y:S01]  /*0e70*/  LDG.E.U8 R5, desc[UR10][R2.64] ;  /* 0x0000000a02057981 */ /* 0x0000a2000c1e1100 */
[----:B------:R-:W-:Y:S01]  /*0e80*/  UIADD3 UR7, UP0, UPT, UR7, -0x1, URZ ;  /* 0xffffffff07077890 */ /* 0x000fe2000ff1e0ff */
[----:B------:R-:W-:-:S03]  /*0e90*/  IADD3 R0, P1, PT, R0, 0x1, RZ ;  /* 0x0000000100007810 */ /* 0x000fc60007f3e0ff */
[----:B------:R-:W-:Y:S01]  /*0ea0*/  UIADD3.X UR4, UPT, UPT, UR4, -0x1, URZ, UP0, !UPT ;  /* 0xffffffff04047890 */ /* 0x000fe200087fe4ff */
[----:B------:R-:W-:Y:S01]  /*0eb0*/  IADD3.X R7, PT, PT, RZ, R7, RZ, P1, !PT ;  /* 0x00000007ff077210 */ /* 0x000fe20000ffe4ff */
[----:B------:R-:W-:Y:S01]  /*0ec0*/  UISETP.NE.U32.AND UP0, UPT, UR7, URZ, UPT ;  /* 0x000000ff0700728c */ /* 0x000fe2000bf05070 */
[----:B0-----:R-:W-:Y:S01]  /*0ed0*/  IMAD.MOV.U32 R2, RZ, RZ, R4 ;  /* 0x000000ffff027224 */ /* 0x001fe200078e0004 */
[----:B------:R-:W-:Y:S02]  /*0ee0*/  MOV R3, R9 ;  /* 0x0000000900037202 */ /* 0x000fe40000000f00 */
[----:B------:R-:W-:Y:S01]  /*0ef0*/  UISETP.NE.AND.EX UP0, UPT, UR4, URZ, UPT, UP0 ;  /* 0x000000ff0400728c */ /* 0x000fe2000bf05300 */
[----:B------:R-:W-:-:S05]  /*0f00*/  IADD3 R4, P0, PT, R4, 0x1, RZ ;  /* 0x0000000104047810 */ /* 0x000fca0007f1e0ff */
[----:B------:R-:W-:Y:S01]  /*0f10*/  IMAD.X R9, RZ, RZ, R9, P0 ;  /* 0x000000ffff097224 */ /* 0x000fe200000e0609 */
[----:B--2---:R0:W-:Y:S02]  /*0f20*/  STG.E.U8 desc[UR10][R2.64], R5 ;  /* 0x0000000502007986 */ /* 0x0041e4000c10110a */
[----:B------:R-:W-:Y:S05]  /*0f30*/  BRA.U UP0, `(.L_x_7) ;  /* 0xfffffffd00c47547 */ /* 0x000fea000b83ffff */
[----:B------:R-:W-:Y:S05]  /*0f40*/  EXIT ;  /* 0x000000000000794d */ /* 0x000fea0003800000 */
.L_x_8:
        /* <DEDUP_REMOVED lines=11> */
.L_x_10:


//--------------------- .nv.shared._Z18vec_max_f64_kernelPKdmPd --------------------------
	.section	.nv.shared._Z18vec_max_f64_kernelPKdmPd,"aw",@nobits
	.sectionflags	@""
	.align	8
.nv.shared._Z18vec_max_f64_kernelPKdmPd:
	.zero		9216


//--------------------- .nv.shared.reserved.0     --------------------------
	.section	.nv.shared.reserved.0,"aw",@nobits
	.weak		__nv_reservedSMEM_offset_0_alias
	.size		__nv_reservedSMEM_offset_0_alias, 0, 64
	.other		__nv_reservedSMEM_offset_0_alias,@"STO_CUDA_RESERVED_SHARED STV_DEFAULT"
__nv_reservedSMEM_offset_0_alias:
	.zero		0
	.zero		64


//--------------------- .nv.constant0._Z18vec_max_f64_kernelPKdmPd --------------------------
	.section	.nv.constant0._Z18vec_max_f64_kernelPKdmPd,"a",@progbits
	.sectionflags	@""
	.align	4
.nv.constant0._Z18vec_max_f64_kernelPKdmPd:
	.zero		920


//--------------------- .nv.constant0._Z20gpu_memcpy_3d_kernelPcPKcmmmmmmmmmmmmmmmm --------------------------
	.section	.nv.constant0._Z20gpu_memcpy_3d_kernelPcPKcmmmmmmmmmmmmmmmm,"a",@progbits
	.sectionflags	@""
	.align	4
.nv.constant0._Z20gpu_memcpy_3d_kernelPcPKcmmmmmmmmmmmmmmmm:
	.zero		1040


//--------------------- SYMBOLS --------------------------

	.type		.nv.reservedSmem.offset0,@object
	.size		.nv.reservedSmem.offset0,0x4
	.type		.nv.reservedSmem.cap,@object
	.size		.nv.reservedSmem.cap,0x4
